	.target	sm_90a

	.elftype	@"ET_EXEC"


//--------------------- .note.nv.tkinfo           --------------------------
	.section	.note.nv.tkinfo,"",@"SHT_NOTE"
	.sectionflags	@"SHF_NOTE_NV_TKINFO"
	.tkinfo
        /*0018*/ 	.word	0x00000002
        /*0030*/ 	.string	""
        /*0030*/ 	.string	"ptxas"
        /*0030*/ 	.string	"Cuda compilation tools, release 13.0, V13.0.88"
        /*0030*/ 	.string	"Build cuda_13.0.r13.0/compiler.36424714_0"
        /*0030*/ 	.string	"-arch sm_90a -m 64 "



//--------------------- .note.nv.cuinfo           --------------------------
	.section	.note.nv.cuinfo,"",@"SHT_NOTE"
	.sectionflags	@"SHF_NOTE_NV_CUINFO"
        /*0018*/ 	.short	0x0002
        /*001a*/ 	.short	0x005a
        /*001c*/ 	.short	0x0082
	.zero		2


//--------------------- .nv.info                  --------------------------
	.section	.nv.info,"",@"SHT_CUDA_INFO"
	.align	4


	//----- nvinfo : EIATTR_REGCOUNT
	.align		4
        /*0000*/ 	.byte	0x04, 0x2f
        /*0002*/ 	.short	(.L_15 - .L_14)
	.align		4
.L_14:
        /*0004*/ 	.word	index@(_ZN7cutlass13device_kernelINS_4gemm6kernel13GemmUniversalIN4cute5tupleIJiiiiEEENS1_10collective13CollectiveMmaINS1_34MainloopSm90TmaGmmaWarpSpecializedILi7ENS5_IJNS4_1CILi8EEENSA_ILi1EEESC_EEENS1_32KernelTmaWarpSpecializedPingpongEEENS5_IJNSA_ILi64EEESG_SG_EEEfNS5_IJlSC_lEEEfSI_NS4_8TiledMMAINS4_8MMA_AtomIJNS4_4SM904GMMA29MMA_64x64x8_F32TF32TF32_SS_TNILNSM_7ScaleInE1ELSO_1EEEEEENS4_6LayoutINS5_IJSC_SC_SC_EEENS5_IJNSA_ILi0EEEST_ST_EEEEENS5_IJNS4_10UnderscoreESW_SW_EEEEENS4_13SM90_TMA_LOADENS4_14ComposedLayoutINS4_7SwizzleILi3ELi4ELi3EEENS4_18smem_ptr_flag_bitsILi32EEENSR_INS5_IJSB_NSA_ILi32EEEEEENS5_IJS15_SC_EEEEEEEvNS4_8identityENS4_23SM90_TMA_LOAD_MULTICASTES19_vS1A_EENS_8epilogue10collective6detail29Sm90TmaWarpSpecializedAdapterINS1E_15DefaultEpilogueIfSI_SI_NS1D_6thread17LinearCombinationIfLi1EffLNS1I_9ScaleType4KindE0ELNS_15FloatRoundStyleE2EfEENS1_15EpilogueDefaultEEEEEvvEEEEvNT_6ParamsE)
        /*0008*/ 	.word	0x000000a8


	//----- nvinfo : EIATTR_FRAME_SIZE
	.align		4
.L_15:
        /*000c*/ 	.byte	0x04, 0x11
        /*000e*/ 	.short	(.L_17 - .L_16)
	.align		4
.L_16:
        /*0010*/ 	.word	index@(_ZN7cutlass13device_kernelINS_4gemm6kernel13GemmUniversalIN4cute5tupleIJiiiiEEENS1_10collective13CollectiveMmaINS1_34MainloopSm90TmaGmmaWarpSpecializedILi7ENS5_IJNS4_1CILi8EEENSA_ILi1EEESC_EEENS1_32KernelTmaWarpSpecializedPingpongEEENS5_IJNSA_ILi64EEESG_SG_EEEfNS5_IJlSC_lEEEfSI_NS4_8TiledMMAINS4_8MMA_AtomIJNS4_4SM904GMMA29MMA_64x64x8_F32TF32TF32_SS_TNILNSM_7ScaleInE1ELSO_1EEEEEENS4_6LayoutINS5_IJSC_SC_SC_EEENS5_IJNSA_ILi0EEEST_ST_EEEEENS5_IJNS4_10UnderscoreESW_SW_EEEEENS4_13SM90_TMA_LOADENS4_14ComposedLayoutINS4_7SwizzleILi3ELi4ELi3EEENS4_18smem_ptr_flag_bitsILi32EEENSR_INS5_IJSB_NSA_ILi32EEEEEENS5_IJS15_SC_EEEEEEEvNS4_8identityENS4_23SM90_TMA_LOAD_MULTICASTES19_vS1A_EENS_8epilogue10collective6detail29Sm90TmaWarpSpecializedAdapterINS1E_15DefaultEpilogueIfSI_SI_NS1D_6thread17LinearCombinationIfLi1EffLNS1I_9ScaleType4KindE0ELNS_15FloatRoundStyleE2EfEENS1_15EpilogueDefaultEEEEEvvEEEEvNT_6ParamsE)
        /*0014*/ 	.word	0x00000008


	//----- nvinfo : EIATTR_MIN_STACK_SIZE
	.align		4
.L_17:
        /*0018*/ 	.byte	0x04, 0x12
        /*001a*/ 	.short	(.L_19 - .L_18)
	.align		4
.L_18:
        /*001c*/ 	.word	index@(_ZN7cutlass13device_kernelINS_4gemm6kernel13GemmUniversalIN4cute5tupleIJiiiiEEENS1_10collective13CollectiveMmaINS1_34MainloopSm90TmaGmmaWarpSpecializedILi7ENS5_IJNS4_1CILi8EEENSA_ILi1EEESC_EEENS1_32KernelTmaWarpSpecializedPingpongEEENS5_IJNSA_ILi64EEESG_SG_EEEfNS5_IJlSC_lEEEfSI_NS4_8TiledMMAINS4_8MMA_AtomIJNS4_4SM904GMMA29MMA_64x64x8_F32TF32TF32_SS_TNILNSM_7ScaleInE1ELSO_1EEEEEENS4_6LayoutINS5_IJSC_SC_SC_EEENS5_IJNSA_ILi0EEEST_ST_EEEEENS5_IJNS4_10UnderscoreESW_SW_EEEEENS4_13SM90_TMA_LOADENS4_14ComposedLayoutINS4_7SwizzleILi3ELi4ELi3EEENS4_18smem_ptr_flag_bitsILi32EEENSR_INS5_IJSB_NSA_ILi32EEEEEENS5_IJS15_SC_EEEEEEEvNS4_8identityENS4_23SM90_TMA_LOAD_MULTICASTES19_vS1A_EENS_8epilogue10collective6detail29Sm90TmaWarpSpecializedAdapterINS1E_15DefaultEpilogueIfSI_SI_NS1D_6thread17LinearCombinationIfLi1EffLNS1I_9ScaleType4KindE0ELNS_15FloatRoundStyleE2EfEENS1_15EpilogueDefaultEEEEEvvEEEEvNT_6ParamsE)
        /*0020*/ 	.word	0x00000008
.L_19:


//--------------------- .nv.compat                --------------------------
	.section	.nv.compat,"",@"SHT_CUDA_COMPAT_INFO"
	.align	4
        /*0000*/ 	.byte	0x02, 0x09, 0x01, 0x00, 0x02, 0x02, 0x04, 0x00, 0x02, 0x05, 0x05, 0x00, 0x03, 0x07, 0x01, 0x01
        /*0010*/ 	.byte	0x02, 0x03, 0x01, 0x00, 0x02, 0x06, 0x01, 0x00, 0x04, 0x0b, 0x08, 0x00, 0x00, 0x00, 0x00, 0x00
        /*0020*/ 	.byte	0x00, 0x00, 0x00, 0x00


//--------------------- .nv.info._ZN7cutlass13device_kernelINS_4gemm6kernel13GemmUniversalIN4cute5tupleIJiiiiEEENS1_10collective13CollectiveMmaINS1_34MainloopSm90TmaGmmaWarpSpecializedILi7ENS5_IJNS4_1CILi8EEENSA_ILi1EEESC_EEENS1_32KernelTmaWarpSpecializedPingpongEEENS5_IJNSA_ILi64EEESG_SG_EEEfNS5_IJlSC_lEEEfSI_NS4_8TiledMMAINS4_8MMA_AtomIJNS4_4SM904GMMA29MMA_64x64x8_F32TF32TF32_SS_TNILNSM_7ScaleInE1ELSO_1EEEEEENS4_6LayoutINS5_IJSC_SC_SC_EEENS5_IJNSA_ILi0EEEST_ST_EEEEENS5_IJNS4_10UnderscoreESW_SW_EEEEENS4_13SM90_TMA_LOADENS4_14ComposedLayoutINS4_7SwizzleILi3ELi4ELi3EEENS4_18smem_ptr_flag_bitsILi32EEENSR_INS5_IJSB_NSA_ILi32EEEEEENS5_IJS15_SC_EEEEEEEvNS4_8identityENS4_23SM90_TMA_LOAD_MULTICASTES19_vS1A_EENS_8epilogue10collective6detail29Sm90TmaWarpSpecializedAdapterINS1E_15DefaultEpilogueIfSI_SI_NS1D_6thread17LinearCombinationIfLi1EffLNS1I_9ScaleType4KindE0ELNS_15FloatRoundStyleE2EfEENS1_15EpilogueDefaultEEEEEvvEEEEvNT_6ParamsE --------------------------
	.section	.nv.info._ZN7cutlass13device_kernelINS_4gemm6kernel13GemmUniversalIN4cute5tupleIJiiiiEEENS1_10collective13CollectiveMmaINS1_34MainloopSm90TmaGmmaWarpSpecializedILi7ENS5_IJNS4_1CILi8EEENSA_ILi1EEESC_EEENS1_32KernelTmaWarpSpecializedPingpongEEENS5_IJNSA_ILi64EEESG_SG_EEEfNS5_IJlSC_lEEEfSI_NS4_8TiledMMAINS4_8MMA_AtomIJNS4_4SM904GMMA29MMA_64x64x8_F32TF32TF32_SS_TNILNSM_7ScaleInE1ELSO_1EEEEEENS4_6LayoutINS5_IJSC_SC_SC_EEENS5_IJNSA_ILi0EEEST_ST_EEEEENS5_IJNS4_10UnderscoreESW_SW_EEEEENS4_13SM90_TMA_LOADENS4_14ComposedLayoutINS4_7SwizzleILi3ELi4ELi3EEENS4_18smem_ptr_flag_bitsILi32EEENSR_INS5_IJSB_NSA_ILi32EEEEEENS5_IJS15_SC_EEEEEEEvNS4_8identityENS4_23SM90_TMA_LOAD_MULTICASTES19_vS1A_EENS_8epilogue10collective6detail29Sm90TmaWarpSpecializedAdapterINS1E_15DefaultEpilogueIfSI_SI_NS1D_6thread17LinearCombinationIfLi1EffLNS1I_9ScaleType4KindE0ELNS_15FloatRoundStyleE2EfEENS1_15EpilogueDefaultEEEEEvvEEEEvNT_6ParamsE,"",@"SHT_CUDA_INFO"
	.sectionflags	@""
	.align	4


	//----- nvinfo : EIATTR_CUDA_API_VERSION
	.align		4
        /*0000*/ 	.byte	0x04, 0x37
        /*0002*/ 	.short	(.L_21 - .L_20)
.L_20:
        /*0004*/ 	.word	0x00000082


	//----- nvinfo : EIATTR_KPARAM_INFO
	.align		4
.L_21:
        /*0008*/ 	.byte	0x04, 0x17
        /*000a*/ 	.short	(.L_23 - .L_22)
.L_22:
        /*000c*/ 	.word	0x00000000
        /*0010*/ 	.short	0x0000
        /*0012*/ 	.short	0x0070
        /*0014*/ 	.byte	0x00, 0xf0, 0x01, 0x10


	//----- nvinfo : EIATTR_SPARSE_MMA_MASK
	.align		4
.L_23:
        /*0018*/ 	.byte	0x03, 0x50
        /*001a*/ 	.short	0x0000


	//----- nvinfo : EIATTR_MAXREG_COUNT
	.align		4
        /*001c*/ 	.byte	0x03, 0x1b
        /*001e*/ 	.short	0x00a8


	//----- nvinfo : EIATTR_NUM_BARRIERS
	.align		4
        /*0020*/ 	.byte	0x02, 0x4c
        /*0022*/ 	.byte	0x01
	.zero		1


	//----- nvinfo : EIATTR_EXTERNS
	.align		4
        /*0024*/ 	.byte	0x04, 0x0f
        /*0026*/ 	.short	(.L_25 - .L_24)


	//   ....[0]....
	.align		4
.L_24:
        /*0028*/ 	.word	index@(__assertfail)


	//----- nvinfo : EIATTR_ANNOTATIONS
	.align		4
.L_25:
        /*002c*/ 	.byte	0x04, 0x55
        /*002e*/ 	.short	(.L_27 - .L_26)


	//   ....[0]....
.L_26:
        /*0030*/ 	.word	0x00000001
        /*0034*/ 	.byte	0x10, 0x0e, 0x00, 0x00, 0x01, 0x00, 0x00, 0x00, 0xe0, 0x14, 0x00, 0x00, 0x01, 0x00, 0x00, 0x00
        /*0044*/ 	.byte	0x90, 0x43, 0x00, 0x00, 0x01, 0x00, 0x00, 0x00, 0xa0, 0x50, 0x00, 0x00


	//----- nvinfo : EIATTR_MERCURY_ISA_VERSION
	.align		4
.L_27:
        /*0050*/ 	.byte	0x03, 0x5f
        /*0052*/ 	.short	0x0101


	//----- nvinfo : EIATTR_INT_WARP_WIDE_INSTR_OFFSETS
	.align		4
        /*0054*/ 	.byte	0x04, 0x31
        /*0056*/ 	.short	(.L_29 - .L_28)


	//   ....[0]....
.L_28:
        /*0058*/ 	.word	0x000005e0


	//   ....[1]....
        /*005c*/ 	.word	0x00000600


	//   ....[2]....
        /*0060*/ 	.word	0x000006d0


	//   ....[3]....
        /*0064*/ 	.word	0x00000750


	//   ....[4]....
        /*0068*/ 	.word	0x00000770


	//   ....[5]....
        /*006c*/ 	.word	0x00000780


	//   ....[6]....
        /*0070*/ 	.word	0x00000820


	//   ....[7]....
        /*0074*/ 	.word	0x00000860


	//----- nvinfo : EIATTR_COOP_GROUP_MASK_REGIDS
	.align		4
.L_29:
        /*0078*/ 	.byte	0x04, 0x29
        /*007a*/ 	.short	(.L_31 - .L_30)


	//   ....[0]....
.L_30:
        /*007c*/ 	.word	0xffffffff


	//   ....[1]....
        /*0080*/ 	.word	0xffffffff


	//   ....[2]....
        /*0084*/ 	.word	0xffffffff


	//   ....[3]....
        /*0088*/ 	.word	0xffffffff


	//   ....[4]....
        /*008c*/ 	.word	0xffffffff


	//   ....[5]....
        /*0090*/ 	.word	0xffffffff


	//   ....[6]....
        /*0094*/ 	.word	0xffffffff


	//----- nvinfo : EIATTR_COOP_GROUP_INSTR_OFFSETS
	.align		4
.L_31:
        /*0098*/ 	.byte	0x04, 0x28
        /*009a*/ 	.short	(.L_33 - .L_32)


	//   ....[0]....
.L_32:
        /*009c*/ 	.word	0x00000070


	//   ....[1]....
        /*00a0*/ 	.word	0x00000080


	//   ....[2]....
        /*00a4*/ 	.word	0x00000140


	//   ....[3]....
        /*00a8*/ 	.word	0x00000370


	//   ....[4]....
        /*00ac*/ 	.word	0x000003b0


	//   ....[5]....
        /*00b0*/ 	.word	0x000005b0


	//   ....[6]....
        /*00b4*/ 	.word	0x000009c0


	//----- nvinfo : EIATTR_REG_RECONFIG
	.align		4
.L_33:
        /*00b8*/ 	.byte	0x01, 0x54
	.zero		2


	//----- nvinfo : EIATTR_SYSCALL_OFFSETS
	.align		4
        /*00bc*/ 	.byte	0x04, 0x46
        /*00be*/ 	.short	(.L_35 - .L_34)


	//   ....[0]....
.L_34:
        /*00c0*/ 	.word	0x000019d0


	//----- nvinfo : EIATTR_MBARRIER_INSTR_OFFSETS
	.align		4
.L_35:
        /*00c4*/ 	.byte	0x04, 0x39
        /*00c6*/ 	.short	(.L_37 - .L_36)


	//   ....[0]....
.L_36:
        /*00c8*/ 	.word	0x00000270
        /*00cc*/ 	.word	0x000000ff
        /*00d0*/ 	.word	0x00000000
        /*00d4*/ 	.short	0x0100
        /*00d6*/ 	.byte	0x08
	.zero		1


	//   ....[1]....
        /*00d8*/ 	.word	0x00000280
        /*00dc*/ 	.word	0x000000ff
        /*00e0*/ 	.word	0x00000038
        /*00e4*/ 	.short	0x0100
        /*00e6*/ 	.byte	0x08
	.zero		1


	//   ....[2]....
        /*00e8*/ 	.word	0x00000290
        /*00ec*/ 	.word	0x000000ff
        /*00f0*/ 	.word	0x00000008
        /*00f4*/ 	.short	0x0100
        /*00f6*/ 	.byte	0x08
	.zero		1


	//   ....[3]....
        /*00f8*/ 	.word	0x000002a0
        /*00fc*/ 	.word	0x000000ff
        /*0100*/ 	.word	0x00000040
        /*0104*/ 	.short	0x0100
        /*0106*/ 	.byte	0x08
	.zero		1


	//   ....[4]....
        /*0108*/ 	.word	0x000002b0
        /*010c*/ 	.word	0x000000ff
        /*0110*/ 	.word	0x00000010
        /*0114*/ 	.short	0x0100
        /*0116*/ 	.byte	0x08
	.zero		1


	//   ....[5]....
        /*0118*/ 	.word	0x000002c0
        /*011c*/ 	.word	0x000000ff
        /*0120*/ 	.word	0x00000048
        /*0124*/ 	.short	0x0100
        /*0126*/ 	.byte	0x08
	.zero		1


	//   ....[6]....
        /*0128*/ 	.word	0x000002d0
        /*012c*/ 	.word	0x000000ff
        /*0130*/ 	.word	0x00000018
        /*0134*/ 	.short	0x0100
        /*0136*/ 	.byte	0x08
	.zero		1


	//   ....[7]....
        /*0138*/ 	.word	0x000002e0
        /*013c*/ 	.word	0x000000ff
        /*0140*/ 	.word	0x00000050
        /*0144*/ 	.short	0x0100
        /*0146*/ 	.byte	0x08
	.zero		1


	//   ....[8]....
        /*0148*/ 	.word	0x000002f0
        /*014c*/ 	.word	0x000000ff
        /*0150*/ 	.word	0x00000020
        /*0154*/ 	.short	0x0100
        /*0156*/ 	.byte	0x08
	.zero		1


	//   ....[9]....
        /*0158*/ 	.word	0x00000300
        /*015c*/ 	.word	0x000000ff
        /*0160*/ 	.word	0x00000058
        /*0164*/ 	.short	0x0100
        /*0166*/ 	.byte	0x08
	.zero		1


	//   ....[10]....
        /*0168*/ 	.word	0x00000310
        /*016c*/ 	.word	0x000000ff
        /*0170*/ 	.word	0x00000028
        /*0174*/ 	.short	0x0100
        /*0176*/ 	.byte	0x08
	.zero		1


	//   ....[11]....
        /*0178*/ 	.word	0x00000320
        /*017c*/ 	.word	0x000000ff
        /*0180*/ 	.word	0x00000060
        /*0184*/ 	.short	0x0100
        /*0186*/ 	.byte	0x08
	.zero		1


	//   ....[12]....
        /*0188*/ 	.word	0x00000330
        /*018c*/ 	.word	0x000000ff
        /*0190*/ 	.word	0x00000030
        /*0194*/ 	.short	0x0100
        /*0196*/ 	.byte	0x08
	.zero		1


	//   ....[13]....
        /*0198*/ 	.word	0x00000340
        /*019c*/ 	.word	0x000000ff
        /*01a0*/ 	.word	0x00000068
        /*01a4*/ 	.short	0x0100
        /*01a6*/ 	.byte	0x08
	.zero		1


	//   ....[14]....
        /*01a8*/ 	.word	0x00000890
        /*01ac*/ 	.word	0x000000ff
        /*01b0*/ 	.word	0x000000a0
        /*01b4*/ 	.short	0x0100
        /*01b6*/ 	.byte	0x08
	.zero		1


	//   ....[15]....
        /*01b8*/ 	.word	0x00000920
        /*01bc*/ 	.word	0x000000ff
        /*01c0*/ 	.word	0x000000a8
        /*01c4*/ 	.short	0x0100
        /*01c6*/ 	.byte	0x08
	.zero		1


	//   ....[16]....
        /*01c8*/ 	.word	0x00000940
        /*01cc*/ 	.word	0x000000ff
        /*01d0*/ 	.word	0x00000080
        /*01d4*/ 	.short	0x0100
        /*01d6*/ 	.byte	0x09
	.zero		1


	//   ....[17]....
        /*01d8*/ 	.word	0x00000950
        /*01dc*/ 	.word	0x000000ff
        /*01e0*/ 	.word	0x00000088
        /*01e4*/ 	.short	0x0100
        /*01e6*/ 	.byte	0x09
	.zero		1


	//   ....[18]....
        /*01e8*/ 	.word	0x00000960
        /*01ec*/ 	.word	0x000000ff
        /*01f0*/ 	.word	0x00000090
        /*01f4*/ 	.short	0x0100
        /*01f6*/ 	.byte	0x09
	.zero		1


	//   ....[19]....
        /*01f8*/ 	.word	0x00000970
        /*01fc*/ 	.word	0x000000ff
        /*0200*/ 	.word	0x00000098
        /*0204*/ 	.short	0x0100
        /*0206*/ 	.byte	0x09
	.zero		1


	//   ....[20]....
        /*0208*/ 	.word	0x00001890
        /*020c*/ 	.word	0x000000ff
        /*0210*/ 	.word	0xfffffff8
        /*0214*/ 	.short	0x010a
        /*0216*/ 	.byte	0x2b
	.zero		1


	//   ....[21]....
        /*0218*/ 	.word	0x00001a50
        /*021c*/ 	.word	0x00000003
        /*0220*/ 	.word	0x00000000
        /*0224*/ 	.short	0x010a
        /*0226*/ 	.byte	0x3f
	.zero		1


	//   ....[22]....
        /*0228*/ 	.word	0x00001a90
        /*022c*/ 	.word	0x00000003
        /*0230*/ 	.word	0x00000000
        /*0234*/ 	.short	0x010a
        /*0236*/ 	.byte	0x3f
	.zero		1


	//   ....[23]....
        /*0238*/ 	.word	0x00001f50
        /*023c*/ 	.word	0x000000ff
        /*0240*/ 	.word	0x00000000
        /*0244*/ 	.short	0x010a
        /*0246*/ 	.byte	0x04
	.zero		1


	//   ....[24]....
        /*0248*/ 	.word	0x00001f90
        /*024c*/ 	.word	0x000000ff
        /*0250*/ 	.word	0x00000000
        /*0254*/ 	.short	0x010a
        /*0256*/ 	.byte	0x04
	.zero		1


	//   ....[25]....
        /*0258*/ 	.word	0x000023b0
        /*025c*/ 	.word	0x00000005
        /*0260*/ 	.word	0x00000000
        /*0264*/ 	.short	0x0101
        /*0266*/ 	.byte	0x3f
	.zero		1


	//   ....[26]....
        /*0268*/ 	.word	0x000024c0
        /*026c*/ 	.word	0x00000003
        /*0270*/ 	.word	0x00000000
        /*0274*/ 	.short	0x0101
        /*0276*/ 	.byte	0x30
	.zero		1


	//   ....[27]....
        /*0278*/ 	.word	0x000025f0
        /*027c*/ 	.word	0x00000000
        /*0280*/ 	.word	0x00000000
        /*0284*/ 	.short	0x0101
        /*0286*/ 	.byte	0x3f
	.zero		1


	//   ....[28]....
        /*0288*/ 	.word	0x00002670
        /*028c*/ 	.word	0x000000ff
        /*0290*/ 	.word	0x00000008
        /*0294*/ 	.short	0x010a
        /*0296*/ 	.byte	0x2b
	.zero		1


	//   ....[29]....
        /*0298*/ 	.word	0x000043d0
        /*029c*/ 	.word	0x00000000
        /*02a0*/ 	.word	0x00000000
        /*02a4*/ 	.short	0x0101
        /*02a6*/ 	.byte	0x30
	.zero		1


	//   ....[30]....
        /*02a8*/ 	.word	0x00004d30
        /*02ac*/ 	.word	0x0000000d
        /*02b0*/ 	.word	0x00000038
        /*02b4*/ 	.short	0x010a
        /*02b6*/ 	.byte	0x3f
	.zero		1


	//   ....[31]....
        /*02b8*/ 	.word	0x00005200
        /*02bc*/ 	.word	0x00000006
        /*02c0*/ 	.word	0x000000a8
        /*02c4*/ 	.short	0x0101
        /*02c6*/ 	.byte	0x3f
	.zero		1


	//   ....[32]....
        /*02c8*/ 	.word	0x00005920
        /*02cc*/ 	.word	0x00000007
        /*02d0*/ 	.word	0x00000000
        /*02d4*/ 	.short	0x010a
        /*02d6*/ 	.byte	0x3f
	.zero		1


	//   ....[33]....
        /*02d8*/ 	.word	0x000059a0
        /*02dc*/ 	.word	0x00000006
        /*02e0*/ 	.word	0x00000000
        /*02e4*/ 	.short	0x010a
        /*02e6*/ 	.byte	0x3f
	.zero		1


	//   ....[34]....
        /*02e8*/ 	.word	0x00005a30
        /*02ec*/ 	.word	0x00000007
        /*02f0*/ 	.word	0x00000000
        /*02f4*/ 	.short	0x010a
        /*02f6*/ 	.byte	0x3f
	.zero		1


	//   ....[35]....
        /*02f8*/ 	.word	0x00005ac0
        /*02fc*/ 	.word	0x00000006
        /*0300*/ 	.word	0x00000000
        /*0304*/ 	.short	0x010a
        /*0306*/ 	.byte	0x3f
	.zero		1


	//   ....[36]....
        /*0308*/ 	.word	0x00005b50
        /*030c*/ 	.word	0x00000007
        /*0310*/ 	.word	0x00000000
        /*0314*/ 	.short	0x010a
        /*0316*/ 	.byte	0x3f
	.zero		1


	//   ....[37]....
        /*0318*/ 	.word	0x00005be0
        /*031c*/ 	.word	0x00000006
        /*0320*/ 	.word	0x00000000
        /*0324*/ 	.short	0x010a
        /*0326*/ 	.byte	0x3f
	.zero		1


	//   ....[38]....
        /*0328*/ 	.word	0x00005c70
        /*032c*/ 	.word	0x00000005
        /*0330*/ 	.word	0x00000000
        /*0334*/ 	.short	0x010a
        /*0336*/ 	.byte	0x3f
	.zero		1


	//   ....[39]....
        /*0338*/ 	.word	0x00005ce0
        /*033c*/ 	.word	0x00000003
        /*0340*/ 	.word	0xfffffff8
        /*0344*/ 	.short	0x010a
        /*0346*/ 	.byte	0x3f
	.zero		1


	//   ....[40]....
        /*0348*/ 	.word	0x00005d30
        /*034c*/ 	.word	0x00000003
        /*0350*/ 	.word	0x00000000
        /*0354*/ 	.short	0x010a
        /*0356*/ 	.byte	0x3f
	.zero		1


	//   ....[41]....
        /*0358*/ 	.word	0x00005d90
        /*035c*/ 	.word	0x00000005
        /*0360*/ 	.word	0x00000000
        /*0364*/ 	.short	0x010a
        /*0366*/ 	.byte	0x3f
	.zero		1


	//   ....[42]....
        /*0368*/ 	.word	0x00005df0
        /*036c*/ 	.word	0x00000003
        /*0370*/ 	.word	0x00000008
        /*0374*/ 	.short	0x010a
        /*0376*/ 	.byte	0x3f
	.zero		1


	//   ....[43]....
        /*0378*/ 	.word	0x00005ec0
        /*037c*/ 	.word	0x0000000d
        /*0380*/ 	.word	0x00000038
        /*0384*/ 	.short	0x010a
        /*0386*/ 	.byte	0x3f
	.zero		1


	//   ....[44]....
        /*0388*/ 	.word	0x00005f90
        /*038c*/ 	.word	0x00000007
        /*0390*/ 	.word	0x00000000
        /*0394*/ 	.short	0x010a
        /*0396*/ 	.byte	0x3f
	.zero		1


	//   ....[45]....
        /*0398*/ 	.word	0x00005fe0
        /*039c*/ 	.word	0x00000006
        /*03a0*/ 	.word	0x00000000
        /*03a4*/ 	.short	0x010a
        /*03a6*/ 	.byte	0x3f
	.zero		1


	//   ....[46]....
        /*03a8*/ 	.word	0x00006030
        /*03ac*/ 	.word	0x00000007
        /*03b0*/ 	.word	0x00000000
        /*03b4*/ 	.short	0x010a
        /*03b6*/ 	.byte	0x3f
	.zero		1


	//   ....[47]....
        /*03b8*/ 	.word	0x00006080
        /*03bc*/ 	.word	0x00000006
        /*03c0*/ 	.word	0x00000000
        /*03c4*/ 	.short	0x010a
        /*03c6*/ 	.byte	0x3f
	.zero		1


	//   ....[48]....
        /*03c8*/ 	.word	0x000060d0
        /*03cc*/ 	.word	0x00000007
        /*03d0*/ 	.word	0x00000000
        /*03d4*/ 	.short	0x010a
        /*03d6*/ 	.byte	0x3f
	.zero		1


	//   ....[49]....
        /*03d8*/ 	.word	0x00006120
        /*03dc*/ 	.word	0x00000006
        /*03e0*/ 	.word	0x00000000
        /*03e4*/ 	.short	0x010a
        /*03e6*/ 	.byte	0x3f
	.zero		1


	//----- nvinfo : EIATTR_NUM_MBARRIERS
	.align		4
.L_37:
        /*03e8*/ 	.byte	0x03, 0x38
        /*03ea*/ 	.short	0x0014


	//----- nvinfo : EIATTR_EXIT_INSTR_OFFSETS
	.align		4
        /*03ec*/ 	.byte	0x04, 0x1c
        /*03ee*/ 	.short	(.L_39 - .L_38)


	//   ....[0]....
.L_38:
        /*03f0*/ 	.word	0x00001470


	//   ....[1]....
        /*03f4*/ 	.word	0x000014d0


	//   ....[2]....
        /*03f8*/ 	.word	0x00004a10


	//   ....[3]....
        /*03fc*/ 	.word	0x00004a40


	//   ....[4]....
        /*0400*/ 	.word	0x00005cc0


	//----- nvinfo : EIATTR_MAX_THREADS
	.align		4
.L_39:
        /*0404*/ 	.byte	0x04, 0x05
        /*0406*/ 	.short	(.L_41 - .L_40)
.L_40:
        /*0408*/ 	.word	0x00000180
        /*040c*/ 	.word	0x00000001
        /*0410*/ 	.word	0x00000001


	//----- nvinfo : EIATTR_CRS_STACK_SIZE
	.align		4
.L_41:
        /*0414*/ 	.byte	0x04, 0x1e
        /*0416*/ 	.short	(.L_43 - .L_42)
.L_42:
        /*0418*/ 	.word	0x00000000


	//----- nvinfo : EIATTR_CBANK_PARAM_SIZE
	.align		4
.L_43:
        /*041c*/ 	.byte	0x03, 0x19
        /*041e*/ 	.short	0x0470


	//----- nvinfo : EIATTR_PARAM_CBANK
	.align		4
        /*0420*/ 	.byte	0x04, 0x0a
        /*0422*/ 	.short	(.L_45 - .L_44)
	.align		4
.L_44:
        /*0424*/ 	.word	index@(.nv.constant0._ZN7cutlass13device_kernelINS_4gemm6kernel13GemmUniversalIN4cute5tupleIJiiiiEEENS1_10collective13CollectiveMmaINS1_34MainloopSm90TmaGmmaWarpSpecializedILi7ENS5_IJNS4_1CILi8EEENSA_ILi1EEESC_EEENS1_32KernelTmaWarpSpecializedPingpongEEENS5_IJNSA_ILi64EEESG_SG_EEEfNS5_IJlSC_lEEEfSI_NS4_8TiledMMAINS4_8MMA_AtomIJNS4_4SM904GMMA29MMA_64x64x8_F32TF32TF32_SS_TNILNSM_7ScaleInE1ELSO_1EEEEEENS4_6LayoutINS5_IJSC_SC_SC_EEENS5_IJNSA_ILi0EEEST_ST_EEEEENS5_IJNS4_10UnderscoreESW_SW_EEEEENS4_13SM90_TMA_LOADENS4_14ComposedLayoutINS4_7SwizzleILi3ELi4ELi3EEENS4_18smem_ptr_flag_bitsILi32EEENSR_INS5_IJSB_NSA_ILi32EEEEEENS5_IJS15_SC_EEEEEEEvNS4_8identityENS4_23SM90_TMA_LOAD_MULTICASTES19_vS1A_EENS_8epilogue10collective6detail29Sm90TmaWarpSpecializedAdapterINS1E_15DefaultEpilogueIfSI_SI_NS1D_6thread17LinearCombinationIfLi1EffLNS1I_9ScaleType4KindE0ELNS_15FloatRoundStyleE2EfEENS1_15EpilogueDefaultEEEEEvvEEEEvNT_6ParamsE)
        /*0428*/ 	.short	0x0210
        /*042a*/ 	.short	0x0470


	//----- nvinfo : EIATTR_SW_WAR
	.align		4
.L_45:
        /*042c*/ 	.byte	0x04, 0x36
        /*042e*/ 	.short	(.L_47 - .L_46)
.L_46:
        /*0430*/ 	.word	0x00000008
.L_47:


//--------------------- .nv.callgraph             --------------------------
	.section	.nv.callgraph,"",@"SHT_CUDA_CALLGRAPH"
	.align	4
	.sectionentsize	8
	.align		4
        /*0000*/ 	.word	0x00000000
	.align		4
        /*0004*/ 	.word	0xffffffff
	.align		4
        /*0008*/ 	.word	index@(_ZN7cutlass13device_kernelINS_4gemm6kernel13GemmUniversalIN4cute5tupleIJiiiiEEENS1_10collective13CollectiveMmaINS1_34MainloopSm90TmaGmmaWarpSpecializedILi7ENS5_IJNS4_1CILi8EEENSA_ILi1EEESC_EEENS1_32KernelTmaWarpSpecializedPingpongEEENS5_IJNSA_ILi64EEESG_SG_EEEfNS5_IJlSC_lEEEfSI_NS4_8TiledMMAINS4_8MMA_AtomIJNS4_4SM904GMMA29MMA_64x64x8_F32TF32TF32_SS_TNILNSM_7ScaleInE1ELSO_1EEEEEENS4_6LayoutINS5_IJSC_SC_SC_EEENS5_IJNSA_ILi0EEEST_ST_EEEEENS5_IJNS4_10UnderscoreESW_SW_EEEEENS4_13SM90_TMA_LOADENS4_14ComposedLayoutINS4_7SwizzleILi3ELi4ELi3EEENS4_18smem_ptr_flag_bitsILi32EEENSR_INS5_IJSB_NSA_ILi32EEEEEENS5_IJS15_SC_EEEEEEEvNS4_8identityENS4_23SM90_TMA_LOAD_MULTICASTES19_vS1A_EENS_8epilogue10collective6detail29Sm90TmaWarpSpecializedAdapterINS1E_15DefaultEpilogueIfSI_SI_NS1D_6thread17LinearCombinationIfLi1EffLNS1I_9ScaleType4KindE0ELNS_15FloatRoundStyleE2EfEENS1_15EpilogueDefaultEEEEEvvEEEEvNT_6ParamsE)
	.align		4
        /*000c*/ 	.word	index@(__assertfail)
	.align		4
        /*0010*/ 	.word	0x00000000
	.align		4
        /*0014*/ 	.word	0xfffffffe
	.align		4
        /*0018*/ 	.word	0x00000000
	.align		4
        /*001c*/ 	.word	0xfffffffd
	.align		4
        /*0020*/ 	.word	0x00000000
	.align		4
        /*0024*/ 	.word	0xfffffffc


//--------------------- .nv.constant4             --------------------------
	.section	.nv.constant4,"a",@progbits
	.align	8
	.align		8
.nv.constant4:
        /*0000*/ 	.dword	__assertfail
	.align		8
        /*0008*/ 	.dword	__unnamed_1
	.align		8
        /*0010*/ 	.dword	_ZN40_INTERNAL_dec5b81f_4_k_cu_cefdfc6c_305344cuda3std3__45__cpo5beginE
	.align		8
        /*0018*/ 	.dword	_ZN40_INTERNAL_dec5b81f_4_k_cu_cefdfc6c_305344cuda3std3__45__cpo3endE
	.align		8
        /*0020*/ 	.dword	_ZN40_INTERNAL_dec5b81f_4_k_cu_cefdfc6c_305344cuda3std3__45__cpo6cbeginE
	.align		8
        /*0028*/ 	.dword	_ZN40_INTERNAL_dec5b81f_4_k_cu_cefdfc6c_305344cuda3std3__45__cpo4cendE
	.align		8
        /*0030*/ 	.dword	_ZN40_INTERNAL_dec5b81f_4_k_cu_cefdfc6c_305344cuda3std3__442_GLOBAL__N__dec5b81f_4_k_cu_cefdfc6c_305346ignoreE
	.align		8
        /*0038*/ 	.dword	_ZN40_INTERNAL_dec5b81f_4_k_cu_cefdfc6c_305344cuda3std3__419piecewise_constructE
	.align		8
        /*0040*/ 	.dword	_ZN40_INTERNAL_dec5b81f_4_k_cu_cefdfc6c_305344cuda3std3__48in_placeE
	.align		8
        /*0048*/ 	.dword	_ZN40_INTERNAL_dec5b81f_4_k_cu_cefdfc6c_305344cuda3std6ranges3__45__cpo4swapE
	.align		8
        /*0050*/ 	.dword	_ZN40_INTERNAL_dec5b81f_4_k_cu_cefdfc6c_305344cuda3std6ranges3__45__cpo9iter_moveE
	.align		8
        /*0058*/ 	.dword	_ZN40_INTERNAL_dec5b81f_4_k_cu_cefdfc6c_305344cute7productE
	.align		8
        /*0060*/ 	.dword	_ZN40_INTERNAL_dec5b81f_4_k_cu_cefdfc6c_305344cute1_E
	.align		8
        /*0068*/ 	.dword	$str$22
	.align		8
        /*0070*/ 	.dword	$str$23


//--------------------- .text._ZN7cutlass13device_kernelINS_4gemm6kernel13GemmUniversalIN4cute5tupleIJiiiiEEENS1_10collective13CollectiveMmaINS1_34MainloopSm90TmaGmmaWarpSpecializedILi7ENS5_IJNS4_1CILi8EEENSA_ILi1EEESC_EEENS1_32KernelTmaWarpSpecializedPingpongEEENS5_IJNSA_ILi64EEESG_SG_EEEfNS5_IJlSC_lEEEfSI_NS4_8TiledMMAINS4_8MMA_AtomIJNS4_4SM904GMMA29MMA_64x64x8_F32TF32TF32_SS_TNILNSM_7ScaleInE1ELSO_1EEEEEENS4_6LayoutINS5_IJSC_SC_SC_EEENS5_IJNSA_ILi0EEEST_ST_EEEEENS5_IJNS4_10UnderscoreESW_SW_EEEEENS4_13SM90_TMA_LOADENS4_14ComposedLayoutINS4_7SwizzleILi3ELi4ELi3EEENS4_18smem_ptr_flag_bitsILi32EEENSR_INS5_IJSB_NSA_ILi32EEEEEENS5_IJS15_SC_EEEEEEEvNS4_8identityENS4_23SM90_TMA_LOAD_MULTICASTES19_vS1A_EENS_8epilogue10collective6detail29Sm90TmaWarpSpecializedAdapterINS1E_15DefaultEpilogueIfSI_SI_NS1D_6thread17LinearCombinationIfLi1EffLNS1I_9ScaleType4KindE0ELNS_15FloatRoundStyleE2EfEENS1_15EpilogueDefaultEEEEEvvEEEEvNT_6ParamsE --------------------------
	.section	.text._ZN7cutlass13device_kernelINS_4gemm6kernel13GemmUniversalIN4cute5tupleIJiiiiEEENS1_10collective13CollectiveMmaINS1_34MainloopSm90TmaGmmaWarpSpecializedILi7ENS5_IJNS4_1CILi8EEENSA_ILi1EEESC_EEENS1_32KernelTmaWarpSpecializedPingpongEEENS5_IJNSA_ILi64EEESG_SG_EEEfNS5_IJlSC_lEEEfSI_NS4_8TiledMMAINS4_8MMA_AtomIJNS4_4SM904GMMA29MMA_64x64x8_F32TF32TF32_SS_TNILNSM_7ScaleInE1ELSO_1EEEEEENS4_6LayoutINS5_IJSC_SC_SC_EEENS5_IJNSA_ILi0EEEST_ST_EEEEENS5_IJNS4_10UnderscoreESW_SW_EEEEENS4_13SM90_TMA_LOADENS4_14ComposedLayoutINS4_7SwizzleILi3ELi4ELi3EEENS4_18smem_ptr_flag_bitsILi32EEENSR_INS5_IJSB_NSA_ILi32EEEEEENS5_IJS15_SC_EEEEEEEvNS4_8identityENS4_23SM90_TMA_LOAD_MULTICASTES19_vS1A_EENS_8epilogue10collective6detail29Sm90TmaWarpSpecializedAdapterINS1E_15DefaultEpilogueIfSI_SI_NS1D_6thread17LinearCombinationIfLi1EffLNS1I_9ScaleType4KindE0ELNS_15FloatRoundStyleE2EfEENS1_15EpilogueDefaultEEEEEvvEEEEvNT_6ParamsE,"ax",@progbits
	.align	128
.text._ZN7cutlass13device_kernelINS_4gemm6kernel13GemmUniversalIN4cute5tupleIJiiiiEEENS1_10collective13CollectiveMmaINS1_34MainloopSm90TmaGmmaWarpSpecializedILi7ENS5_IJNS4_1CILi8EEENSA_ILi1EEESC_EEENS1_32KernelTmaWarpSpecializedPingpongEEENS5_IJNSA_ILi64EEESG_SG_EEEfNS5_IJlSC_lEEEfSI_NS4_8TiledMMAINS4_8MMA_AtomIJNS4_4SM904GMMA29MMA_64x64x8_F32TF32TF32_SS_TNILNSM_7ScaleInE1ELSO_1EEEEEENS4_6LayoutINS5_IJSC_SC_SC_EEENS5_IJNSA_ILi0EEEST_ST_EEEEENS5_IJNS4_10UnderscoreESW_SW_EEEEENS4_13SM90_TMA_LOADENS4_14ComposedLayoutINS4_7SwizzleILi3ELi4ELi3EEENS4_18smem_ptr_flag_bitsILi32EEENSR_INS5_IJSB_NSA_ILi32EEEEEENS5_IJS15_SC_EEEEEEEvNS4_8identityENS4_23SM90_TMA_LOAD_MULTICASTES19_vS1A_EENS_8epilogue10collective6detail29Sm90TmaWarpSpecializedAdapterINS1E_15DefaultEpilogueIfSI_SI_NS1D_6thread17LinearCombinationIfLi1EffLNS1I_9ScaleType4KindE0ELNS_15FloatRoundStyleE2EfEENS1_15EpilogueDefaultEEEEEvvEEEEvNT_6ParamsE:
        .type           _ZN7cutlass13device_kernelINS_4gemm6kernel13GemmUniversalIN4cute5tupleIJiiiiEEENS1_10collective13CollectiveMmaINS1_34MainloopSm90TmaGmmaWarpSpecializedILi7ENS5_IJNS4_1CILi8EEENSA_ILi1EEESC_EEENS1_32KernelTmaWarpSpecializedPingpongEEENS5_IJNSA_ILi64EEESG_SG_EEEfNS5_IJlSC_lEEEfSI_NS4_8TiledMMAINS4_8MMA_AtomIJNS4_4SM904GMMA29MMA_64x64x8_F32TF32TF32_SS_TNILNSM_7ScaleInE1ELSO_1EEEEEENS4_6LayoutINS5_IJSC_SC_SC_EEENS5_IJNSA_ILi0EEEST_ST_EEEEENS5_IJNS4_10UnderscoreESW_SW_EEEEENS4_13SM90_TMA_LOADENS4_14ComposedLayoutINS4_7SwizzleILi3ELi4ELi3EEENS4_18smem_ptr_flag_bitsILi32EEENSR_INS5_IJSB_NSA_ILi32EEEEEENS5_IJS15_SC_EEEEEEEvNS4_8identityENS4_23SM90_TMA_LOAD_MULTICASTES19_vS1A_EENS_8epilogue10collective6detail29Sm90TmaWarpSpecializedAdapterINS1E_15DefaultEpilogueIfSI_SI_NS1D_6thread17LinearCombinationIfLi1EffLNS1I_9ScaleType4KindE0ELNS_15FloatRoundStyleE2EfEENS1_15EpilogueDefaultEEEEEvvEEEEvNT_6ParamsE,@function
        .size           _ZN7cutlass13device_kernelINS_4gemm6kernel13GemmUniversalIN4cute5tupleIJiiiiEEENS1_10collective13CollectiveMmaINS1_34MainloopSm90TmaGmmaWarpSpecializedILi7ENS5_IJNS4_1CILi8EEENSA_ILi1EEESC_EEENS1_32KernelTmaWarpSpecializedPingpongEEENS5_IJNSA_ILi64EEESG_SG_EEEfNS5_IJlSC_lEEEfSI_NS4_8TiledMMAINS4_8MMA_AtomIJNS4_4SM904GMMA29MMA_64x64x8_F32TF32TF32_SS_TNILNSM_7ScaleInE1ELSO_1EEEEEENS4_6LayoutINS5_IJSC_SC_SC_EEENS5_IJNSA_ILi0EEEST_ST_EEEEENS5_IJNS4_10UnderscoreESW_SW_EEEEENS4_13SM90_TMA_LOADENS4_14ComposedLayoutINS4_7SwizzleILi3ELi4ELi3EEENS4_18smem_ptr_flag_bitsILi32EEENSR_INS5_IJSB_NSA_ILi32EEEEEENS5_IJS15_SC_EEEEEEEvNS4_8identityENS4_23SM90_TMA_LOAD_MULTICASTES19_vS1A_EENS_8epilogue10collective6detail29Sm90TmaWarpSpecializedAdapterINS1E_15DefaultEpilogueIfSI_SI_NS1D_6thread17LinearCombinationIfLi1EffLNS1I_9ScaleType4KindE0ELNS_15FloatRoundStyleE2EfEENS1_15EpilogueDefaultEEEEEvvEEEEvNT_6ParamsE,(.L_x_145 - _ZN7cutlass13device_kernelINS_4gemm6kernel13GemmUniversalIN4cute5tupleIJiiiiEEENS1_10collective13CollectiveMmaINS1_34MainloopSm90TmaGmmaWarpSpecializedILi7ENS5_IJNS4_1CILi8EEENSA_ILi1EEESC_EEENS1_32KernelTmaWarpSpecializedPingpongEEENS5_IJNSA_ILi64EEESG_SG_EEEfNS5_IJlSC_lEEEfSI_NS4_8TiledMMAINS4_8MMA_AtomIJNS4_4SM904GMMA29MMA_64x64x8_F32TF32TF32_SS_TNILNSM_7ScaleInE1ELSO_1EEEEEENS4_6LayoutINS5_IJSC_SC_SC_EEENS5_IJNSA_ILi0EEEST_ST_EEEEENS5_IJNS4_10UnderscoreESW_SW_EEEEENS4_13SM90_TMA_LOADENS4_14ComposedLayoutINS4_7SwizzleILi3ELi4ELi3EEENS4_18smem_ptr_flag_bitsILi32EEENSR_INS5_IJSB_NSA_ILi32EEEEEENS5_IJS15_SC_EEEEEEEvNS4_8identityENS4_23SM90_TMA_LOAD_MULTICASTES19_vS1A_EENS_8epilogue10collective6detail29Sm90TmaWarpSpecializedAdapterINS1E_15DefaultEpilogueIfSI_SI_NS1D_6thread17LinearCombinationIfLi1EffLNS1I_9ScaleType4KindE0ELNS_15FloatRoundStyleE2EfEENS1_15EpilogueDefaultEEEEEvvEEEEvNT_6ParamsE)
        .other          _ZN7cutlass13device_kernelINS_4gemm6kernel13GemmUniversalIN4cute5tupleIJiiiiEEENS1_10collective13CollectiveMmaINS1_34MainloopSm90TmaGmmaWarpSpecializedILi7ENS5_IJNS4_1CILi8EEENSA_ILi1EEESC_EEENS1_32KernelTmaWarpSpecializedPingpongEEENS5_IJNSA_ILi64EEESG_SG_EEEfNS5_IJlSC_lEEEfSI_NS4_8TiledMMAINS4_8MMA_AtomIJNS4_4SM904GMMA29MMA_64x64x8_F32TF32TF32_SS_TNILNSM_7ScaleInE1ELSO_1EEEEEENS4_6LayoutINS5_IJSC_SC_SC_EEENS5_IJNSA_ILi0EEEST_ST_EEEEENS5_IJNS4_10UnderscoreESW_SW_EEEEENS4_13SM90_TMA_LOADENS4_14ComposedLayoutINS4_7SwizzleILi3ELi4ELi3EEENS4_18smem_ptr_flag_bitsILi32EEENSR_INS5_IJSB_NSA_ILi32EEEEEENS5_IJS15_SC_EEEEEEEvNS4_8identityENS4_23SM90_TMA_LOAD_MULTICASTES19_vS1A_EENS_8epilogue10collective6detail29Sm90TmaWarpSpecializedAdapterINS1E_15DefaultEpilogueIfSI_SI_NS1D_6thread17LinearCombinationIfLi1EffLNS1I_9ScaleType4KindE0ELNS_15FloatRoundStyleE2EfEENS1_15EpilogueDefaultEEEEEvvEEEEvNT_6ParamsE,@"STO_CUDA_ENTRY STV_DEFAULT"
_ZN7cutlass13device_kernelINS_4gemm6kernel13GemmUniversalIN4cute5tupleIJiiiiEEENS1_10collective13CollectiveMmaINS1_34MainloopSm90TmaGmmaWarpSpecializedILi7ENS5_IJNS4_1CILi8EEENSA_ILi1EEESC_EEENS1_32KernelTmaWarpSpecializedPingpongEEENS5_IJNSA_ILi64EEESG_SG_EEEfNS5_IJlSC_lEEEfSI_NS4_8TiledMMAINS4_8MMA_AtomIJNS4_4SM904GMMA29MMA_64x64x8_F32TF32TF32_SS_TNILNSM_7ScaleInE1ELSO_1EEEEEENS4_6LayoutINS5_IJSC_SC_SC_EEENS5_IJNSA_ILi0EEEST_ST_EEEEENS5_IJNS4_10UnderscoreESW_SW_EEEEENS4_13SM90_TMA_LOADENS4_14ComposedLayoutINS4_7SwizzleILi3ELi4ELi3EEENS4_18smem_ptr_flag_bitsILi32EEENSR_INS5_IJSB_NSA_ILi32EEEEEENS5_IJS15_SC_EEEEEEEvNS4_8identityENS4_23SM90_TMA_LOAD_MULTICASTES19_vS1A_EENS_8epilogue10collective6detail29Sm90TmaWarpSpecializedAdapterINS1E_15DefaultEpilogueIfSI_SI_NS1D_6thread17LinearCombinationIfLi1EffLNS1I_9ScaleType4KindE0ELNS_15FloatRoundStyleE2EfEENS1_15EpilogueDefaultEEEEEvvEEEEvNT_6ParamsE:
[----:B------:R-:W0:Y:S02]  /*0000*/  LDC R1, c[0x0][0x28] ;  /* 0x00000a00ff017b82 */ /* 0x000e240000000800 */
[----:B0-----:R-:W-:Y:S01]  /*0010*/  VIADD R1, R1, 0xfffffff8 ;  /* 0xfffffff801017836 */ /* 0x001fe20000000000 */
[----:B------:R-:W0:Y:S01]  /*0020*/  S2R R4, SR_TID.X ;  /* 0x0000000000047919 */ /* 0x000e220000002100 */
[----:B------:R-:W-:Y:S01]  /*0030*/  ELECT P0, URZ, PT ;  /* 0x00000000003f782f */ /* 0x000fe20003800000 */
[----:B------:R-:W-:Y:S01]  /*0040*/  BSSY B0, `(.L_x_0) ;  /* 0x000000f000007945 */ /* 0x000fe20003800000 */
[--C-:B0-----:R-:W-:Y:S02]  /*0050*/  SHF.R.U32.HI R0, RZ, 0x5, R4.reuse ;  /* 0x00000005ff007819 */ /* 0x101fe40000011604 */
[----:B------:R-:W-:-:S03]  /*0060*/  SHF.R.U32.HI R7, RZ, 0x7, R4 ;  /* 0x00000007ff077819 */ /* 0x000fc60000011604 */
[----:B------:R-:W0:Y:S04]  /*0070*/  SHFL.IDX PT, R2, R0, RZ, 0x1f ;  /* 0x00001fff00027589 */ /* 0x000e2800000e0000 */
[----:B------:R1:W2:Y:S01]  /*0080*/  SHFL.IDX PT, R10, R7, RZ, 0x1f ;  /* 0x00001fff070a7589 */ /* 0x0002a200000e0000 */
[----:B0-----:R-:W-:-:S13]  /*0090*/  ISETP.NE.OR P0, PT, R2, RZ, !P0 ;  /* 0x000000ff0200720c */ /* 0x001fda0004705670 */
[----:B-12---:R-:W-:Y:S05]  /*00a0*/  @P0 BRA `(.L_x_1) ;  /* 0x0000000000200947 */ /* 0x006fea0003800000 */
[----:B------:R-:W-:Y:S02]  /*00b0*/  ULDC.64 UR4, c[0x0][0x198] ;  /* 0x0000660000047ab9 */ /* 0x000fe40000000a00 */
[----:B------:R-:W-:Y:S02]  /*00c0*/  UIADD3 UR6, UP0, UR4, 0xf0, URZ ;  /* 0x000000f004067890 */ /* 0x000fe4000ff1e03f */
[----:B------:R-:W-:Y:S02]  /*00d0*/  UIADD3 UR4, UP1, UR4, 0x1f0, URZ ;  /* 0x000001f004047890 */ /* 0x000fe4000ff3e03f */
[----:B------:R-:W-:Y:S02]  /*00e0*/  UIADD3.X UR7, URZ, UR5, URZ, UP0, !UPT ;  /* 0x000000053f077290 */ /* 0x000fe400087fe43f */
[----:B------:R-:W-:-:S07]  /*00f0*/  UIADD3.X UR5, URZ, UR5, URZ, UP1, !UPT ;  /* 0x000000053f057290 */ /* 0x000fce0008ffe43f */
[----:B------:R0:W-:Y:S02]  /*0100*/  UTMACCTL.PF [UR6] ;  /* 0x00000000060079b9 */ /* 0x0001e40008040000 */
[----:B------:R0:W-:Y:S02]  /*0110*/  UTMACCTL.PF [UR4] ;  /* 0x00000000040079b9 */ /* 0x0001e40008040000 */
[----:B0-----:R-:W-:Y:S01]  /*0120*/  NOP ;  /* 0x0000000000007918 */ /* 0x001fe20000000000 */
.L_x_1:
[----:B------:R-:W-:Y:S05]  /*0130*/  BSYNC B0 ;  /* 0x0000000000007941 */ /* 0x000fea0003800000 */
.L_x_0:
[----:B------:R-:W0:Y:S01]  /*0140*/  SHFL.IDX PT, R9, R0, RZ, 0x1f ;  /* 0x00001fff00097589 */ /* 0x000e2200000e0000 */
[----:B------:R-:W-:-:S04]  /*0150*/  SHF.R.S32.HI R3, RZ, 0x1f, R4 ;  /* 0x0000001fff037819 */ /* 0x000fc80000011404 */
[----:B------:R-:W-:-:S04]  /*0160*/  LEA.HI R3, R3, R4, RZ, 0x7 ;  /* 0x0000000403037211 */ /* 0x000fc800078f38ff */
[----:B------:R-:W-:Y:S02]  /*0170*/  LOP3.LUT R3, R3, 0xffffff80, RZ, 0xc0, !PT ;  /* 0xffffff8003037812 */ /* 0x000fe400078ec0ff */
[----:B0-----:R-:W-:-:S13]  /*0180*/  ISETP.NE.AND P0, PT, R9, RZ, PT ;  /* 0x000000ff0900720c */ /* 0x001fda0003f05270 */
[----:B------:R-:W-:Y:S05]  /*0190*/  @P0 BRA `(.L_x_2) ;  /* 0x0000000000700947 */ /* 0x000fea0003800000 */
[----:B------:R-:W0:Y:S01]  /*01a0*/  S2UR UR8, SR_CgaCtaId ;  /* 0x00000000000879c3 */ /* 0x000e220000008800 */
[----:B------:R-:W-:Y:S01]  /*01b0*/  UMOV UR4, 0x400 ;  /* 0x0000040000047882 */ /* 0x000fe20000000000 */
[----:B------:R-:W-:Y:S01]  /*01c0*/  UMOV UR5, 0x1 ;  /* 0x0000000100057882 */ /* 0x000fe20000000000 */
[----:B------:R-:W-:Y:S01]  /*01d0*/  UMOV UR6, 0x8 ;  /* 0x0000000800067882 */ /* 0x000fe20000000000 */
[----:B------:R-:W-:Y:S01]  /*01e0*/  ELECT P0, URZ, PT ;  /* 0x00000000003f782f */ /* 0x000fe20003800000 */
[----:B------:R-:W-:-:S04]  /*01f0*/  UIADD3 UR6, -UR6, 0x100000, URZ ;  /* 0x0010000006067890 */ /* 0x000fc8000fffe13f */
[----:B------:R-:W-:Y:S02]  /*0200*/  USHF.L.U32 UR7, UR6, 0xb, URZ ;  /* 0x0000000b06077899 */ /* 0x000fe4000800063f */
[----:B------:R-:W-:Y:S02]  /*0210*/  USHF.L.U32 UR6, UR6, 0x1, URZ ;  /* 0x0000000106067899 */ /* 0x000fe4000800063f */
[----:B0-----:R-:W-:Y:S02]  /*0220*/  ULEA UR8, UR8, UR4, 0x18 ;  /* 0x0000000408087291 */ /* 0x001fe4000f8ec03f */
[----:B------:R-:W-:-:S04]  /*0230*/  UIADD3 UR4, -UR5, 0x100000, URZ ;  /* 0x0010000005047890 */ /* 0x000fc8000fffe13f */
[----:B------:R-:W-:Y:S02]  /*0240*/  USHF.L.U32 UR5, UR4, 0xb, URZ ;  /* 0x0000000b04057899 */ /* 0x000fe4000800063f */
[----:B------:R-:W-:Y:S01]  /*0250*/  USHF.L.U32 UR4, UR4, 0x1, URZ ;  /* 0x0000000104047899 */ /* 0x000fe2000800063f */
[----:B------:R-:W0:Y:S11]  /*0260*/  FENCE.VIEW.ASYNC.S ;  /* 0x00000000000073c6 */ /* 0x000e360000000000 */
[----:B0-----:R0:W1:Y:S01]  /*0270*/  SYNCS.EXCH.64 URZ, [UR8], UR4 ;  /* 0x00000004083f75b2 */ /* 0x0010620008000100 */
[----:B------:R0:W2:Y:S01]  /*0280*/  SYNCS.EXCH.64 URZ, [UR8+0x38], UR6 ;  /* 0x00003806083f75b2 */ /* 0x0000a20008000100 */
[----:B------:R0:W3:Y:S01]  /*0290*/  SYNCS.EXCH.64 URZ, [UR8+0x8], UR4 ;  /* 0x00000804083f75b2 */ /* 0x0000e20008000100 */
[----:B------:R0:W4:Y:S01]  /*02a0*/  SYNCS.EXCH.64 URZ, [UR8+0x40], UR6 ;  /* 0x00004006083f75b2 */ /* 0x0001220008000100 */
[----:B------:R0:W0:Y:S01]  /*02b0*/  SYNCS.EXCH.64 URZ, [UR8+0x10], UR4 ;  /* 0x00001004083f75b2 */ /* 0x0000220008000100 */
        /* <DEDUP_REMOVED lines=9> */
[----:B------:R-:W-:Y:S01]  /*0350*/  NOP ;  /* 0x0000000000007918 */ /* 0x000fe20000000000 */
.L_x_2:
[----:B------:R-:W5:Y:S01]  /*0360*/  S2UR UR12, SR_CTAID.X ;  /* 0x00000000000c79c3 */ /* 0x000f620000002500 */
[----:B------:R-:W1:Y:S01]  /*0370*/  SHFL.IDX PT, R16, R0, RZ, 0x1f ;  /* 0x00001fff00107589 */ /* 0x000e6200000e0000 */
[----:B------:R-:W-:Y:S01]  /*0380*/  IMAD.IADD R5, R4, 0x1, -R3 ;  /* 0x0000000104057824 */ /* 0x000fe200078e0a03 */
[----:B------:R-:W-:Y:S02]  /*0390*/  SHF.R.S32.HI R14, RZ, 0x1f, R9 ;  /* 0x0000001fff0e7819 */ /* 0x000fe40000011409 */
[----:B------:R-:W-:Y:S01]  /*03a0*/  ELECT P0, URZ, PT ;  /* 0x00000000003f782f */ /* 0x000fe20003800000 */
[----:B------:R5:W2:Y:S01]  /*03b0*/  SHFL.IDX PT, R13, R0, RZ, 0x1f ;  /* 0x00001fff000d7589 */ /* 0x000aa200000e0000 */
[----:B------:R-:W-:Y:S02]  /*03c0*/  ELECT P1, URZ, PT ;  /* 0x00000000003f782f */ /* 0x000fe40003820000 */
[----:B------:R-:W-:Y:S01]  /*03d0*/  SHF.R.S32.HI R8, RZ, 0x1f, R5 ;  /* 0x0000001fff087819 */ /* 0x000fe20000011405 */
[----:B0-----:R-:W-:Y:S01]  /*03e0*/  ULDC UR4, c[0x0][0x150] ;  /* 0x0000540000047ab9 */ /* 0x001fe20000000800 */
[----:B------:R-:W0:Y:S01]  /*03f0*/  S2R R6, SR_CTAID.Y ;  /* 0x0000000000067919 */ /* 0x000e220000002600 */
[----:B------:R-:W-:Y:S01]  /*0400*/  LEA.HI R14, R14, R9, RZ, 0x2 ;  /* 0x000000090e0e7211 */ /* 0x000fe200078f10ff */
[----:B------:R-:W3:Y:S01]  /*0410*/  LDC R15, c[0x0][0x140] ;  /* 0x00005000ff0f7b82 */ /* 0x000ee20000000800 */
[----:B------:R-:W-:Y:S01]  /*0420*/  LEA.HI R3, R8, R5, RZ, 0x3 ;  /* 0x0000000508037211 */ /* 0x000fe200078f18ff */
[----:B------:R-:W-:Y:S01]  /*0430*/  UMOV UR11, 0x80 ;  /* 0x00000080000b7882 */ /* 0x000fe20000000000 */
[----:B------:R-:W-:Y:S01]  /*0440*/  LOP3.LUT R14, R14, 0x3ffffffc, RZ, 0xc0, !PT ;  /* 0x3ffffffc0e0e7812 */ /* 0x000fe200078ec0ff */
[----:B------:R-:W-:Y:S01]  /*0450*/  NOP ;  /* 0x0000000000007918 */ /* 0x000fe20000000000 */
[--C-:B------:R-:W-:Y:S01]  /*0460*/  SHF.R.S32.HI R11, RZ, 0x3, R3.reuse ;  /* 0x00000003ff0b7819 */ /* 0x100fe20000011403 */
[----:B------:R-:W-:Y:S01]  /*0470*/  NOP ;  /* 0x0000000000007918 */ /* 0x000fe20000000000 */
[----:B------:R-:W-:Y:S01]  /*0480*/  SHF.R.S32.HI R12, RZ, 0x1f, R3 ;  /* 0x0000001fff0c7819 */ /* 0x000fe20000011403 */
[----:B------:R-:W-:Y:S01]  /*0490*/  IMAD.IADD R9, R9, 0x1, -R14 ;  /* 0x0000000109097824 */ /* 0x000fe200078e0a0e */
[----:B------:R-:W-:Y:S01]  /*04a0*/  SHF.R.S32.HI R3, RZ, 0x1f, R2 ;  /* 0x0000001fff037819 */ /* 0x000fe20000011402 */
[----:B------:R-:W4:Y:S01]  /*04b0*/  LDC R21, c[0x0][0x148] ;  /* 0x00005200ff157b82 */ /* 0x000f220000000800 */
[----:B------:R-:W-:Y:S01]  /*04c0*/  LEA.HI R12, R12, R11, RZ, 0x2 ;  /* 0x0000000b0c0c7211 */ /* 0x000fe200078f10ff */
[----:B------:R-:W-:Y:S01]  /*04d0*/  VIADD R36, R10, 0xffffffff ;  /* 0xffffffff0a247836 */ /* 0x000fe20000000000 */
[----:B-----5:R-:W-:Y:S01]  /*04e0*/  I2FP.F32.U32 R0, UR12 ;  /* 0x0000000c00007c45 */ /* 0x020fe20008201000 */
[----:B------:R-:W-:Y:S01]  /*04f0*/  IMAD.MOV.U32 R57, RZ, RZ, 0x1 ;  /* 0x00000001ff397424 */ /* 0x000fe200078e00ff */
[----:B------:R-:W-:-:S02]  /*0500*/  LOP3.LUT R12, R12, 0xfffffffc, RZ, 0xc0, !PT ;  /* 0xfffffffc0c0c7812 */ /* 0x000fc400078ec0ff */
[----:B-1----:R-:W-:Y:S01]  /*0510*/  ISETP.NE.OR P0, PT, R16, RZ, !P0 ;  /* 0x000000ff1000720c */ /* 0x002fe20004705670 */
[----:B------:R-:W-:Y:S01]  /*0520*/  FMUL R0, R0, UR4 ;  /* 0x0000000400007c20 */ /* 0x000fe20008400000 */
[----:B--2---:R-:W-:Y:S01]  /*0530*/  ISETP.NE.OR P1, PT, R13, RZ, !P1 ;  /* 0x000000ff0d00720c */ /* 0x004fe20004f25670 */
[----:B------:R-:W-:Y:S01]  /*0540*/  IMAD.IADD R12, R11, 0x1, -R12 ;  /* 0x000000010b0c7824 */ /* 0x000fe200078e0a0c */
[----:B------:R-:W-:Y:S01]  /*0550*/  LEA.HI R3, R3, R2, RZ, 0x2 ;  /* 0x0000000203037211 */ /* 0x000fe200078f10ff */
[----:B------:R-:W1:Y:S01]  /*0560*/  LDC R11, c[0x0][0x144] ;  /* 0x00005100ff0b7b82 */ /* 0x000e620000000800 */
[----:B------:R-:W-:Y:S01]  /*0570*/  ULDC UR4, c[0x0][0x154] ;  /* 0x0000550000047ab9 */ /* 0x000fe20000000800 */
[----:B------:R-:W-:Y:S01]  /*0580*/  IMAD R9, R9, 0x4, R12 ;  /* 0x0000000409097824 */ /* 0x000fe200078e020c */
[----:B------:R-:W2:Y:S01]  /*0590*/  F2I.U32.TRUNC.NTZ R0, R0 ;  /* 0x0000000000007305 */ /* 0x000ea2000020f000 */
[----:B------:R-:W-:Y:S01]  /*05a0*/  LOP3.LUT R3, R3, 0xfffffffc, RZ, 0xc0, !PT ;  /* 0xfffffffc03037812 */ /* 0x000fe200078ec0ff */
[----:B------:R-:W5:Y:S01]  /*05b0*/  SHFL.IDX PT, R12, R7, RZ, 0x1f ;  /* 0x00001fff070c7589 */ /* 0x000f6200000e0000 */
[----:B------:R-:W-:Y:S01]  /*05c0*/  IMAD.SHL.U32 R56, R9, 0x4, RZ ;  /* 0x0000000409387824 */ /* 0x000fe200078e00ff */
[----:B---3--:R-:W-:Y:S01]  /*05d0*/  ISETP.EQ.U32.AND P2, PT, R15, 0x1, PT ;  /* 0x000000010f00780c */ /* 0x008fe20003f42070 */
[----:B------:R-:W-:Y:S01]  /*05e0*/  VOTEU.ALL UP0, P0 ;  /* 0x00000000003f7886 */ /* 0x000fe20000000000 */
[----:B------:R-:W-:Y:S01]  /*05f0*/  ISETP.GE.U32.AND P6, PT, R36, 0x2, PT ;  /* 0x000000022400780c */ /* 0x000fe20003fc6070 */
[----:B------:R-:W-:Y:S01]  /*0600*/  VOTEU.ALL UP1, P1 ;  /* 0x00000000003f7886 */ /* 0x000fe20000820000 */
[----:B------:R-:W-:Y:S01]  /*0610*/  LOP3.LUT R56, R9, 0xc, R56, 0x78, !PT ;  /* 0x0000000c09387812 */ /* 0x000fe200078e7838 */
[----:B------:R-:W-:Y:S01]  /*0620*/  IMAD.IADD R9, R2, 0x1, -R3 ;  /* 0x0000000102097824 */ /* 0x000fe200078e0a03 */
[----:B------:R-:W3:Y:S01]  /*0630*/  @!UP0 S2UR UR7, SR_CgaCtaId ;  /* 0x00000000000789c3 */ /* 0x000ee20000008800 */
[----:B0-----:R-:W-:Y:S01]  /*0640*/  I2FP.F32.U32 R2, R6 ;  /* 0x0000000600027245 */ /* 0x001fe20000201000 */
[----:B------:R-:W-:Y:S01]  /*0650*/  @!UP0 UMOV UR6, 0x400 ;  /* 0x0000040000068882 */ /* 0x000fe20000000000 */
[----:B------:R-:W-:Y:S01]  /*0660*/  SHF.R.S32.HI R3, RZ, 0x1f, R56 ;  /* 0x0000001fff037819 */ /* 0x000fe20000011438 */
[----:B------:R-:W-:Y:S01]  /*0670*/  @!UP1 UMOV UR9, 0x400 ;  /* 0x0000040000099882 */ /* 0x000fe20000000000 */
[----:B--2---:R-:W-:-:S02]  /*0680*/  IMAD.MOV R0, RZ, RZ, -R0 ;  /* 0x000000ffff007224 */ /* 0x004fc400078e0a00 */
[----:B------:R-:W-:Y:S01]  /*0690*/  FMUL R2, R2, UR4 ;  /* 0x0000000402027c20 */ /* 0x000fe20008400000 */
[----:B------:R-:W-:Y:S01]  /*06a0*/  LEA.HI R3, R3, R56, RZ, 0x3 ;  /* 0x0000003803037211 */ /* 0x000fe200078f18ff */
[----:B------:R-:W0:Y:S01]  /*06b0*/  @!UP1 S2UR UR10, SR_CgaCtaId ;  /* 0x00000000000a99c3 */ /* 0x000e220000008800 */
[----:B------:R-:W-:Y:S01]  /*06c0*/  UMOV UR4, 0x20 ;  /* 0x0000002000047882 */ /* 0x000fe20000000000 */
[----:B------:R-:W-:Y:S01]  /*06d0*/  VOTEU.ALL UP2, P1 ;  /* 0x00000000003f7886 */ /* 0x000fe20000840000 */
[----:B-1----:R-:W-:Y:S01]  /*06e0*/  IMAD R20, R11, R0, UR12 ;  /* 0x0000000c0b147e24 */ /* 0x002fe2000f8e0200 */
[----:B------:R-:W-:Y:S01]  /*06f0*/  LOP3.LUT R11, R3, 0xfffffff8, RZ, 0xc0, !PT ;  /* 0xfffffff8030b7812 */ /* 0x000fe200078ec0ff */
[----:B------:R-:W1:Y:S01]  /*0700*/  F2I.U32.TRUNC.NTZ R2, R2 ;  /* 0x0000000200027305 */ /* 0x000e62000020f000 */
[----:B------:R-:W-:-:S04]  /*0710*/  @!UP0 UIADD3 UR4, -UR4, 0x100000, URZ ;  /* 0x0010000004048890 */ /* 0x000fc8000fffe13f */
[----:B------:R-:W-:Y:S02]  /*0720*/  @!UP0 USHF.L.U32 UR5, UR4, 0xb, URZ ;  /* 0x0000000b04058899 */ /* 0x000fe4000800063f */
[----:B------:R-:W-:Y:S01]  /*0730*/  @!UP0 USHF.L.U32 UR4, UR4, 0x1, URZ ;  /* 0x0000000104048899 */ /* 0x000fe2000800063f */
[----:B------:R-:W-:Y:S01]  /*0740*/  ISETP.NE.AND P4, PT, R10, RZ, PT ;  /* 0x000000ff0a00720c */ /* 0x000fe20003f85270 */
[----:B------:R-:W-:Y:S01]  /*0750*/  VOTEU.ALL UP3, P1 ;  /* 0x00000000003f7886 */ /* 0x000fe20000860000 */
[----:B------:R-:W-:Y:S01]  /*0760*/  IMAD.IADD R11, R56, 0x1, -R11 ;  /* 0x00000001380b7824 */ /* 0x000fe200078e0a0b */
[----:B------:R-:W-:Y:S01]  /*0770*/  VOTEU.ALL UP4, P1 ;  /* 0x00000000003f7886 */ /* 0x000fe20000880000 */
[----:B------:R-:W-:Y:S01]  /*0780*/  VOTEU.ALL UP5, P1 ;  /* 0x00000000003f7886 */ /* 0x000fe200008a0000 */
[----:B------:R-:W-:Y:S02]  /*0790*/  ISETP.NE.AND P1, PT, R9, 0x3, PT ;  /* 0x000000030900780c */ /* 0x000fe40003f25270 */
[----:B------:R-:W-:Y:S01]  /*07a0*/  ISETP.NE.AND P3, PT, R11, R20, PT ;  /* 0x000000140b00720c */ /* 0x000fe20003f65270 */
[----:B---3--:R-:W-:Y:S01]  /*07b0*/  @!UP0 ULEA UR8, UR7, UR6, 0x18 ;  /* 0x0000000607088291 */ /* 0x008fe2000f8ec03f */
[----:B------:R-:W-:Y:S01]  /*07c0*/  ISETP.EQ.OR P1, PT, R9, RZ, !P1 ;  /* 0x000000ff0900720c */ /* 0x000fe20004f22670 */
[----:B------:R-:W-:-:S04]  /*07d0*/  @!UP1 UIADD3 UR6, -UR11, 0x100000, URZ ;  /* 0x001000000b069890 */ /* 0x000fc8000fffe13f */
[----:B------:R-:W-:Y:S02]  /*07e0*/  @!UP1 USHF.L.U32 UR7, UR6, 0xb, URZ ;  /* 0x0000000b06079899 */ /* 0x000fe4000800063f */
[----:B------:R-:W-:Y:S01]  /*07f0*/  @!UP1 USHF.L.U32 UR6, UR6, 0x1, URZ ;  /* 0x0000000106069899 */ /* 0x000fe2000800063f */
[----:B-----5:R-:W-:Y:S01]  /*0800*/  R2UR UR43, R12 ;  /* 0x000000000c2b72ca */ /* 0x020fe200000e0000 */
[----:B-1----:R-:W-:Y:S01]  /*0810*/  IMAD.MOV R24, RZ, RZ, -R2 ;  /* 0x000000ffff187224 */ /* 0x002fe200078e0a02 */
[----:B------:R-:W-:Y:S01]  /*0820*/  VOTEU.ALL UP0, P0 ;  /* 0x00000000003f7886 */ /* 0x000fe20000000000 */
[----:B------:R-:W-:Y:S01]  /*0830*/  ISETP.EQ.AND P1, PT, R10, RZ, P1 ;  /* 0x000000ff0a00720c */ /* 0x000fe20000f22270 */
[----:B0-----:R-:W-:Y:S01]  /*0840*/  @!UP1 ULEA UR9, UR10, UR9, 0x18 ;  /* 0x000000090a099291 */ /* 0x001fe2000f8ec03f */
[----:B----4-:R-:W-:Y:S01]  /*0850*/  IMAD R0, R21, R24, R6 ;  /* 0x0000001815007224 */ /* 0x010fe200078e0206 */
[----:B------:R-:W-:Y:S01]  /*0860*/  VOTEU.ALL UP1, P0 ;  /* 0x00000000003f7886 */ /* 0x000fe20000020000 */
[----:B------:R-:W-:Y:S01]  /*0870*/  @P3 SHF.R.S32.HI R3, RZ, 0x3, R3 ;  /* 0x00000003ff033819 */ /* 0x000fe20000011403 */
[----:B------:R-:W0:Y:S02]  /*0880*/  FENCE.VIEW.ASYNC.S ;  /* 0x00000000000073c6 */ /* 0x000e240000000000 */
[----:B0-----:R0:W1:Y:S01]  /*0890*/  @!UP0 SYNCS.EXCH.64 URZ, [UR8+0xa0], UR4 ;  /* 0x0000a004083f85b2 */ /* 0x0010620008000100 */
[----:B------:R-:W-:-:S02]  /*08a0*/  LOP3.LUT P0, RZ, R5, 0x7, RZ, 0xc0, !PT ;  /* 0x0000000705ff7812 */ /* 0x000fc4000780c0ff */
[----:B------:R-:W-:Y:S02]  /*08b0*/  @P3 ISETP.NE.AND P5, PT, R3, R0, PT ;  /* 0x000000000300320c */ /* 0x000fe40003fa5270 */
[----:B------:R-:W-:Y:S02]  /*08c0*/  ISETP.LT.U32.AND P0, PT, R56, 0x8, !P0 ;  /* 0x000000083800780c */ /* 0x000fe40004701070 */
[----:B------:R-:W-:Y:S02]  /*08d0*/  @P3 SEL R57, RZ, 0x1, P5 ;  /* 0x00000001ff393807 */ /* 0x000fe40002800000 */
[----:B------:R-:W-:Y:S02]  /*08e0*/  SEL R0, RZ, 0x1, !P0 ;  /* 0x00000001ff007807 */ /* 0x000fe40004000000 */
[----:B------:R-:W-:Y:S02]  /*08f0*/  SEL R23, RZ, 0x1, !P1 ;  /* 0x00000001ff177807 */ /* 0x000fe40004800000 */
[----:B------:R-:W-:-:S02]  /*0900*/  LOP3.LUT R57, R57, R0, RZ, 0xc0, !PT ;  /* 0x0000000039397212 */ /* 0x000fc400078ec0ff */
[----:B------:R-:W-:Y:S01]  /*0910*/  SEL R23, R23, 0x2, P6 ;  /* 0x0000000217177807 */ /* 0x000fe20003000000 */
[----:B------:R0:W2:Y:S01]  /*0920*/  @!UP1 SYNCS.EXCH.64 URZ, [UR8+0xa8], UR4 ;  /* 0x0000a804083f95b2 */ /* 0x0000a20008000100 */
[----:B------:R-:W-:Y:S01]  /*0930*/  NOP ;  /* 0x0000000000007918 */ /* 0x000fe20000000000 */
[----:B------:R0:W3:Y:S01]  /*0940*/  @!UP2 SYNCS.EXCH.64 URZ, [UR9+0x80], UR6 ;  /* 0x00008006093fa5b2 */ /* 0x0000e20008000100 */
[----:B------:R0:W4:Y:S01]  /*0950*/  @!UP3 SYNCS.EXCH.64 URZ, [UR9+0x88], UR6 ;  /* 0x00008806093fb5b2 */ /* 0x0001220008000100 */
[----:B------:R0:W0:Y:S01]  /*0960*/  @!UP4 SYNCS.EXCH.64 URZ, [UR9+0x90], UR6 ;  /* 0x00009006093fc5b2 */ /* 0x0000220008000100 */
[----:B------:R0:W0:Y:S01]  /*0970*/  @!UP5 SYNCS.EXCH.64 URZ, [UR9+0x98], UR6 ;  /* 0x00009806093fd5b2 */ /* 0x0000220008000100 */
[----:B------:R-:W-:Y:S01]  /*0980*/  NOP ;  /* 0x0000000000007918 */ /* 0x000fe20000000000 */
[----:B------:R-:W-:Y:S05]  /*0990*/  @!P2 BRA `(.L_x_3) ;  /* 0x000000000008a947 */ /* 0x000fea0003800000 */
[----:B01234-:R-:W-:Y:S01]  /*09a0*/  UCGABAR_ARV ;  /* 0x00000000000079c7 */ /* 0x01ffe20008000000 */
[----:B------:R-:W-:Y:S05]  /*09b0*/  BRA `(.L_x_4) ;  /* 0x0000000000047947 */ /* 0x000fea0003800000 */
.L_x_3:
[----:B01234-:R-:W-:Y:S01]  /*09c0*/  NOP ;  /* 0x0000000000007918 */ /* 0x01ffe20000000000 */
.L_x_4:
[----:B------:R-:W-:Y:S01]  /*09d0*/  ULDC.64 UR4, c[0x0][0x598] ;  /* 0x0001660000047ab9 */ /* 0x000fe20000000a00 */
[----:B------:R-:W-:Y:S01]  /*09e0*/  ULDC.64 UR36, c[0x0][0x208] ;  /* 0x0000820000247ab9 */ /* 0x000fe20000000a00 */
[----:B------:R-:W-:-:S04]  /*09f0*/  ISETP.NE.U32.AND P0, PT, RZ, UR4, PT ;  /* 0x00000004ff007c0c */ /* 0x000fc8000bf05070 */
[----:B------:R-:W-:-:S13]  /*0a00*/  ISETP.NE.AND.EX P0, PT, RZ, UR5, PT, P0 ;  /* 0x00000005ff007c0c */ /* 0x000fda000bf05300 */
[----:B------:R-:W-:Y:S05]  /*0a10*/  @!P0 BRA `(.L_x_5) ;  /* 0x00000000001c8947 */ /* 0x000fea0003800000 */
[----:B------:R-:W0:Y:S02]  /*0a20*/  LDC.64 R2, c[0x0][0x598] ;  /* 0x00016600ff027b82 */ /* 0x000e240000000a00 */
[----:B0-----:R-:W2:Y:S02]  /*0a30*/  LDG.E.64 R2, desc[UR36][R2.64] ;  /* 0x0000002402027981 */ /* 0x001ea4000c1e1b00 */
[----:B--2---:R-:W-:-:S04]  /*0a40*/  ISETP.NE.U32.AND P0, PT, R2, RZ, PT ;  /* 0x000000ff0200720c */ /* 0x004fc80003f05070 */
[----:B------:R-:W-:-:S13]  /*0a50*/  ISETP.NE.AND.EX P0, PT, R3, RZ, PT, P0 ;  /* 0x000000ff0300720c */ /* 0x000fda0003f05300 */
[----:B------:R-:W-:Y:S05]  /*0a60*/  @!P0 BRA `(.L_x_5) ;  /* 0x0000000000088947 */ /* 0x000fea0003800000 */
[----:B------:R0:W5:Y:S01]  /*0a70*/  LD.E R58, desc[UR36][R2.64] ;  /* 0x00000024023a7980 */ /* 0x000162000c101900 */
[----:B------:R-:W-:Y:S05]  /*0a80*/  BRA `(.L_x_6) ;  /* 0x0000000000247947 */ /* 0x000fea0003800000 */
.L_x_5:
[----:B------:R-:W-:Y:S02]  /*0a90*/  ULDC.64 UR4, c[0x0][0x588] ;  /* 0x0001620000047ab9 */ /* 0x000fe40000000a00 */
[----:B------:R-:W-:-:S04]  /*0aa0*/  ISETP.NE.U32.AND P0, PT, RZ, UR4, PT ;  /* 0x00000004ff007c0c */ /* 0x000fc8000bf05070 */
[----:B------:R-:W-:-:S13]  /*0ab0*/  ISETP.NE.AND.EX P0, PT, RZ, UR5, PT, P0 ;  /* 0x00000005ff007c0c */ /* 0x000fda000bf05300 */
[----:B------:R-:W-:Y:S05]  /*0ac0*/  @!P0 BRA `(.L_x_7) ;  /* 0x00000000000c8947 */ /* 0x000fea0003800000 */
[----:B------:R-:W0:Y:S02]  /*0ad0*/  LDC.64 R58, c[0x0][0x588] ;  /* 0x00016200ff3a7b82 */ /* 0x000e240000000a00 */
[----:B0-----:R1:W5:Y:S01]  /*0ae0*/  LDG.E R58, desc[UR36][R58.64] ;  /* 0x000000243a3a7981 */ /* 0x001362000c1e1900 */
[----:B------:R-:W-:Y:S05]  /*0af0*/  BRA `(.L_x_6) ;  /* 0x0000000000087947 */ /* 0x000fea0003800000 */
.L_x_7:
[----:B------:R-:W-:Y:S02]  /*0b00*/  ULDC UR4, c[0x0][0x580] ;  /* 0x0001600000047ab9 */ /* 0x000fe40000000800 */
[----:B------:R-:W-:-:S07]  /*0b10*/  IMAD.U32 R58, RZ, RZ, UR4 ;  /* 0x00000004ff3a7e24 */ /* 0x000fce000f8e00ff */
.L_x_6:
[----:B------:R-:W-:Y:S02]  /*0b20*/  ULDC.64 UR4, c[0x0][0x5a0] ;  /* 0x0001680000047ab9 */ /* 0x000fe40000000a00 */
[----:B------:R-:W-:-:S04]  /*0b30*/  ISETP.NE.U32.AND P0, PT, RZ, UR4, PT ;  /* 0x00000004ff007c0c */ /* 0x000fc8000bf05070 */
[----:B------:R-:W-:-:S13]  /*0b40*/  ISETP.NE.AND.EX P0, PT, RZ, UR5, PT, P0 ;  /* 0x00000005ff007c0c */ /* 0x000fda000bf05300 */
[----:B------:R-:W-:Y:S05]  /*0b50*/  @!P0 BRA `(.L_x_8) ;  /* 0x00000000001c8947 */ /* 0x000fea0003800000 */
[----:B0-----:R-:W0:Y:S02]  /*0b60*/  LDC.64 R2, c[0x0][0x5a0] ;  /* 0x00016800ff027b82 */ /* 0x001e240000000a00 */
[----:B0-----:R-:W2:Y:S02]  /*0b70*/  LDG.E.64 R2, desc[UR36][R2.64] ;  /* 0x0000002402027981 */ /* 0x001ea4000c1e1b00 */
[----:B--2---:R-:W-:-:S04]  /*0b80*/  ISETP.NE.U32.AND P0, PT, R2, RZ, PT ;  /* 0x000000ff0200720c */ /* 0x004fc80003f05070 */
[----:B------:R-:W-:-:S13]  /*0b90*/  ISETP.NE.AND.EX P0, PT, R3, RZ, PT, P0 ;  /* 0x000000ff0300720c */ /* 0x000fda0003f05300 */
[----:B------:R-:W-:Y:S05]  /*0ba0*/  @!P0 BRA `(.L_x_8) ;  /* 0x0000000000088947 */ /* 0x000fea0003800000 */
[----:B-1----:R0:W5:Y:S01]  /*0bb0*/  LD.E R59, desc[UR36][R2.64] ;  /* 0x00000024023b7980 */ /* 0x002162000c101900 */
[----:B------:R-:W-:Y:S05]  /*0bc0*/  BRA `(.L_x_9) ;  /* 0x0000000000247947 */ /* 0x000fea0003800000 */
.L_x_8:
[----:B------:R-:W-:Y:S02]  /*0bd0*/  ULDC.64 UR4, c[0x0][0x590] ;  /* 0x0001640000047ab9 */ /* 0x000fe40000000a00 */
[----:B------:R-:W-:-:S04]  /*0be0*/  ISETP.NE.U32.AND P0, PT, RZ, UR4, PT ;  /* 0x00000004ff007c0c */ /* 0x000fc8000bf05070 */
[----:B------:R-:W-:-:S13]  /*0bf0*/  ISETP.NE.AND.EX P0, PT, RZ, UR5, PT, P0 ;  /* 0x00000005ff007c0c */ /* 0x000fda000bf05300 */
[----:B------:R-:W-:Y:S05]  /*0c00*/  @!P0 BRA `(.L_x_10) ;  /* 0x00000000000c8947 */ /* 0x000fea0003800000 */
[----:B0-----:R-:W1:Y:S02]  /*0c10*/  LDC.64 R2, c[0x0][0x590] ;  /* 0x00016400ff027b82 */ /* 0x001e640000000a00 */
[----:B-1----:R1:W5:Y:S01]  /*0c20*/  LDG.E R59, desc[UR36][R2.64] ;  /* 0x00000024023b7981 */ /* 0x002362000c1e1900 */
[----:B------:R-:W-:Y:S05]  /*0c30*/  BRA `(.L_x_9) ;  /* 0x0000000000087947 */ /* 0x000fea0003800000 */
.L_x_10:
[----:B------:R-:W-:Y:S02]  /*0c40*/  ULDC UR4, c[0x0][0x584] ;  /* 0x0001610000047ab9 */ /* 0x000fe40000000800 */
[----:B-1----:R-:W-:-:S07]  /*0c50*/  IMAD.U32 R59, RZ, RZ, UR4 ;  /* 0x00000004ff3b7e24 */ /* 0x002fce000f8e00ff */
.L_x_9:
[----:B01----:R-:W0:Y:S01]  /*0c60*/  LDC R2, c[0x0][0x65c] ;  /* 0x00019700ff027b82 */ /* 0x003e220000000800 */
[----:B------:R-:W-:Y:S01]  /*0c70*/  ULDC UR6, c[0x0][0x28c] ;  /* 0x0000a30000067ab9 */ /* 0x000fe20000000800 */
[----:B------:R-:W-:Y:S01]  /*0c80*/  ISETP.NE.AND P0, PT, R10, 0x2, PT ;  /* 0x000000020a00780c */ /* 0x000fe20003f05270 */
[----:B------:R-:W-:Y:S01]  /*0c90*/  UIADD3 UR6, UR6, 0x3f, URZ ;  /* 0x0000003f06067890 */ /* 0x000fe2000fffe03f */
[----:B------:R-:W-:Y:S01]  /*0ca0*/  IMAD.U32 R10, RZ, RZ, UR12 ;  /* 0x0000000cff0a7e24 */ /* 0x000fe2000f8e00ff */
[----:B------:R-:W-:Y:S01]  /*0cb0*/  UMOV UR38, URZ ;  /* 0x0000003f00267c82 */ /* 0x000fe20008000000 */
[----:B------:R-:W-:Y:S01]  /*0cc0*/  UMOV UR39, URZ ;  /* 0x0000003f00277c82 */ /* 0x000fe20008000000 */
[----:B------:R-:W-:Y:S01]  /*0cd0*/  USHF.R.S32.HI UR7, URZ, 0x1f, UR6 ;  /* 0x0000001f3f077899 */ /* 0x000fe20008011406 */
[----:B------:R-:W-:-:S03]  /*0ce0*/  ULDC.64 UR8, c[0x0][0x650] ;  /* 0x0001940000087ab9 */ /* 0x000fc60000000a00 */
[----:B------:R-:W-:-:S04]  /*0cf0*/  ULEA.HI UR7, UR7, UR6, URZ, 0x6 ;  /* 0x0000000607077291 */ /* 0x000fc8000f8f303f */
[----:B------:R-:W-:Y:S01]  /*0d00*/  USHF.R.S32.HI UR40, URZ, 0x6, UR7 ;  /* 0x000000063f287899 */ /* 0x000fe20008011407 */
[----:B0-----:R-:W-:-:S13]  /*0d10*/  ISETP.NE.AND P1, PT, R2, 0x1, PT ;  /* 0x000000010200780c */ /* 0x001fda0003f25270 */
[----:B------:R-:W0:Y:S01]  /*0d20*/  @P1 LDC R17, c[0x0][0x10] ;  /* 0x00000400ff111b82 */ /* 0x000e220000000800 */
[----:B------:R-:W-:Y:S02]  /*0d30*/  @P1 IMAD.MOV.U32 R7, RZ, RZ, RZ ;  /* 0x000000ffff071224 */ /* 0x000fe400078e00ff */
[----:B------:R-:W-:-:S05]  /*0d40*/  @P1 IMAD.MOV.U32 R11, RZ, RZ, RZ ;  /* 0x000000ffff0b1224 */ /* 0x000fca00078e00ff */
[----:B------:R-:W1:Y:S01]  /*0d50*/  @!P1 LDC R3, c[0x0][0xc] ;  /* 0x00000300ff039b82 */ /* 0x000e620000000800 */
[----:B------:R-:W-:Y:S01]  /*0d60*/  ULDC UR4, c[0x0][0xc] ;  /* 0x0000030000047ab9 */ /* 0x000fe20000000800 */
[----:B------:R-:W-:Y:S02]  /*0d70*/  ULDC UR5, c[0x0][0x10] ;  /* 0x0000040000057ab9 */ /* 0x000fe40000000800 */
[----:B------:R-:W-:-:S04]  /*0d80*/  UIMAD.WIDE.U32 UR4, UR4, UR5, URZ ;  /* 0x00000005040472a5 */ /* 0x000fc8000f8e003f */
[----:B------:R-:W2:Y:S01]  /*0d90*/  LDC R0, c[0x0][0x14] ;  /* 0x00000500ff007b82 */ /* 0x000ea20000000800 */
[----:B0-----:R-:W-:-:S04]  /*0da0*/  @P1 IMAD.WIDE.U32 R16, R17, UR12, R6 ;  /* 0x0000000c11101c25 */ /* 0x001fc8000f8e0006 */
[----:B------:R-:W-:Y:S02]  /*0db0*/  @P1 IMAD.IADD R17, R17, 0x1, R11 ;  /* 0x0000000111111824 */ /* 0x000fe400078e020b */
[----:B------:R-:W-:Y:S02]  /*0dc0*/  IMAD.MOV.U32 R11, RZ, RZ, RZ ;  /* 0x000000ffff0b7224 */ /* 0x000fe400078e00ff */
[----:B-1----:R-:W-:-:S04]  /*0dd0*/  @!P1 IMAD.WIDE.U32 R10, R6, R3, R10 ;  /* 0x00000003060a9225 */ /* 0x002fc800078e000a */
[----:B------:R-:W-:Y:S02]  /*0de0*/  @!P1 IMAD.MOV.U32 R16, RZ, RZ, R10 ;  /* 0x000000ffff109224 */ /* 0x000fe400078e000a */
[----:B--2---:R-:W-:-:S04]  /*0df0*/  IMAD.WIDE.U32 R12, R0, UR4, RZ ;  /* 0x00000004000c7c25 */ /* 0x004fc8000f8e00ff */
[----:B------:R-:W-:Y:S01]  /*0e00*/  IMAD R3, R0, UR5, RZ ;  /* 0x0000000500037c24 */ /* 0x000fe2000f8e02ff */
[----:B------:R0:W-:Y:S01]  /*0e10*/  STL.64 [R1], R12 ;  /* 0x0000000c01007387 */ /* 0x0001e20000100a00 */
[----:B------:R-:W-:Y:S02]  /*0e20*/  @!P1 IMAD.MOV.U32 R17, RZ, RZ, R11 ;  /* 0x000000ffff119224 */ /* 0x000fe400078e000b */
[----:B------:R-:W-:Y:S01]  /*0e30*/  IMAD.IADD R0, R13, 0x1, R3 ;  /* 0x000000010d007824 */ /* 0x000fe200078e0203 */
[----:B------:R-:W-:Y:S06]  /*0e40*/  @P0 BRA `(.L_x_11) ;  /* 0x0000000000280947 */ /* 0x000fec0003800000 */
[----:B------:R-:W-:Y:S01]  /*0e50*/  UIMAD.WIDE.U32 UR4, UR40, 0x24924925, URZ ;  /* 0x24924925280478a5 */ /* 0x000fe2000f8e003f */
[----:B------:R-:W-:Y:S01]  /*0e60*/  IADD3 R16, P0, R16, R12, RZ ;  /* 0x0000000c10107210 */ /* 0x000fe20007f1e0ff */
[----:B------:R-:W-:Y:S02]  /*0e70*/  UISETP.GE.U32.AND UP0, UPT, UR40, 0x7, UPT ;  /* 0x000000072800788c */ /* 0x000fe4000bf06070 */
[----:B------:R-:W-:Y:S02]  /*0e80*/  UIADD3 UR4, -UR5, UR40, URZ ;  /* 0x0000002805047290 */ /* 0x000fe4000fffe13f */
[----:B------:R-:W-:Y:S01]  /*0e90*/  IMAD.X R17, R0, 0x1, R17, P0 ;  /* 0x0000000100117824 */ /* 0x000fe200000e0611 */
[----:B------:R-:W-:Y:S01]  /*0ea0*/  UMOV UR39, URZ ;  /* 0x0000003f00277c82 */ /* 0x000fe20008000000 */
[----:B------:R-:W-:-:S04]  /*0eb0*/  ULEA.HI UR4, UR4, UR5, URZ, 0x1f ;  /* 0x0000000504047291 */ /* 0x000fc8000f8ff83f */
[----:B------:R-:W-:-:S04]  /*0ec0*/  USHF.R.U32.HI UR4, URZ, 0x2, UR4 ;  /* 0x000000023f047899 */ /* 0x000fc80008011604 */
[----:B------:R-:W-:Y:S02]  /*0ed0*/  @UP0 ULOP3.LUT UR39, UR4, 0x1, URZ, 0xc0, !UPT ;  /* 0x0000000104270892 */ /* 0x000fe4000f8ec03f */
[----:B------:R-:W-:-:S12]  /*0ee0*/  UIMAD UR38, UR4, -0x7, UR40 ;  /* 0xfffffff9042678a4 */ /* 0x000fd8000f8e0228 */
.L_x_11:
[----:B------:R-:W-:Y:S01]  /*0ef0*/  ISETP.GE.U32.AND P0, PT, R16, UR8, PT ;  /* 0x0000000810007c0c */ /* 0x000fe2000bf06070 */
[----:B------:R-:W-:Y:S01]  /*0f00*/  IMAD.MOV.U32 R22, RZ, RZ, -0x1 ;  /* 0xffffffffff167424 */ /* 0x000fe200078e00ff */
[----:B------:R-:W-:Y:S01]  /*0f10*/  PRMT R3, RZ, 0x7610, R3 ;  /* 0x00007610ff037816 */ /* 0x000fe20000000003 */
[----:B------:R-:W-:Y:S01]  /*0f20*/  IMAD.MOV.U32 R18, RZ, RZ, -0x1 ;  /* 0xffffffffff127424 */ /* 0x000fe200078e00ff */
[----:B------:R-:W-:Y:S01]  /*0f30*/  ISETP.GE.U32.AND.EX P0, PT, R17, UR9, PT, P0 ;  /* 0x0000000911007c0c */ /* 0x000fe2000bf06100 */
[----:B------:R-:W-:-:S12]  /*0f40*/  IMAD.MOV.U32 R19, RZ, RZ, -0x1 ;  /* 0xffffffffff137424 */ /* 0x000fd800078e00ff */
[----:B------:R-:W-:Y:S05]  /*0f50*/  @P0 BRA `(.L_x_12) ;  /* 0x0000000400280947 */ /* 0x000fea0003800000 */
[----:B------:R-:W1:Y:S01]  /*0f60*/  LDC.64 R26, c[0x0][0x628] ;  /* 0x00018a00ff1a7b82 */ /* 0x000e620000000a00 */
[----:B------:R-:W-:Y:S02]  /*0f70*/  IMAD.MOV.U32 R10, RZ, RZ, R16 ;  /* 0x000000ffff0a7224 */ /* 0x000fe400078e0010 */
[----:B------:R-:W-:-:S05]  /*0f80*/  IMAD.MOV.U32 R11, RZ, RZ, R17 ;  /* 0x000000ffff0b7224 */ /* 0x000fca00078e0011 */
[----:B------:R-:W2:Y:S08]  /*0f90*/  LDC R18, c[0x0][0x630] ;  /* 0x00018c00ff127b82 */ /* 0x000eb00000000800 */
[----:B------:R-:W3:Y:S01]  /*0fa0*/  LDC.64 R28, c[0x0][0x620] ;  /* 0x00018800ff1c7b82 */ /* 0x000ee20000000a00 */
[----:B-1----:R-:W-:-:S04]  /*0fb0*/  ISETP.NE.U32.AND P0, PT, R26, RZ, PT ;  /* 0x000000ff1a00720c */ /* 0x002fc80003f05070 */
[----:B------:R-:W-:-:S13]  /*0fc0*/  ISETP.NE.AND.EX P0, PT, R27, RZ, PT, P0 ;  /* 0x000000ff1b00720c */ /* 0x000fda0003f05300 */
[----:B--23--:R-:W-:Y:S05]  /*0fd0*/  @!P0 BRA `(.L_x_13) ;  /* 0x0000000000288947 */ /* 0x00cfea0003800000 */
[----:B------:R-:W1:Y:S02]  /*0fe0*/  LDC R3, c[0x0][0x634] ;  /* 0x00018d00ff037b82 */ /* 0x000e640000000800 */
[----:B-1----:R-:W-:-:S05]  /*0ff0*/  IADD3 R3, P0, R16, R3, RZ ;  /* 0x0000000310037210 */ /* 0x002fca0007f1e0ff */
[----:B------:R-:W-:-:S04]  /*1000*/  IMAD.X R19, RZ, RZ, R17, P0 ;  /* 0x000000ffff137224 */ /* 0x000fc800000e0611 */
[----:B------:R-:W-:-:S04]  /*1010*/  IMAD.WIDE.U32 R10, R19, R26, RZ ;  /* 0x0000001a130a7225 */ /* 0x000fc800078e00ff */
[----:B0-----:R-:W-:-:S04]  /*1020*/  IMAD.WIDE.U32 R12, P0, R3, R27, R10 ;  /* 0x0000001b030c7225 */ /* 0x001fc8000780000a */
[----:B------:R-:W-:-:S04]  /*1030*/  IMAD.WIDE.U32 R10, R3, R26, RZ ;  /* 0x0000001a030a7225 */ /* 0x000fc800078e00ff */
[----:B------:R-:W-:Y:S01]  /*1040*/  IMAD.X R15, RZ, RZ, RZ, P0 ;  /* 0x000000ffff0f7224 */ /* 0x000fe200000e06ff */
[----:B------:R-:W-:Y:S01]  /*1050*/  IADD3 RZ, P0, R11, R12, RZ ;  /* 0x0000000c0bff7210 */ /* 0x000fe20007f1e0ff */
[----:B------:R-:W-:-:S04]  /*1060*/  IMAD.MOV.U32 R14, RZ, RZ, R13 ;  /* 0x000000ffff0e7224 */ /* 0x000fc800078e000d */
[----:B------:R-:W-:-:S08]  /*1070*/  IMAD.WIDE.U32.X R10, R19, R27, R14, P0 ;  /* 0x0000001b130a7225 */ /* 0x000fd000000e040e */
.L_x_13:
[----:B------:R-:W1:Y:S01]  /*1080*/  LDC.64 R30, c[0x0][0x640] ;  /* 0x00019000ff1e7b82 */ /* 0x000e620000000a00 */
[-CC-:B------:R-:W-:Y:S01]  /*1090*/  SHF.R.U64 R33, R10, R18.reuse, R11.reuse ;  /* 0x000000120a217219 */ /* 0x180fe2000000120b */
[----:B------:R-:W-:Y:S01]  /*10a0*/  IMAD.MOV.U32 R32, RZ, RZ, 0x1 ;  /* 0x00000001ff207424 */ /* 0x000fe200078e00ff */
[----:B------:R-:W-:Y:S02]  /*10b0*/  SHF.R.U32.HI R3, RZ, R18, R11 ;  /* 0x00000012ff037219 */ /* 0x000fe4000001160b */
[----:B0-----:R-:W-:-:S03]  /*10c0*/  IADD3 R13, P0, RZ, -R33, RZ ;  /* 0x80000021ff0d7210 */ /* 0x001fc60007f1e0ff */
[----:B------:R-:W0:Y:S02]  /*10d0*/  LDC R14, c[0x0][0x618] ;  /* 0x00018600ff0e7b82 */ /* 0x000e240000000800 */
[----:B------:R-:W-:Y:S02]  /*10e0*/  IMAD.X R3, RZ, RZ, ~R3, P0 ;  /* 0x000000ffff037224 */ /* 0x000fe400000e0e03 */
[----:B------:R-:W-:-:S04]  /*10f0*/  IMAD.WIDE.U32 R10, R13, R28, R16 ;  /* 0x0000001c0d0a7225 */ /* 0x000fc800078e0010 */
[----:B------:R-:W2:Y:S01]  /*1100*/  LDC R15, c[0x0][0x608] ;  /* 0x00018200ff0f7b82 */ /* 0x000ea20000000800 */
[----:B------:R-:W-:-:S04]  /*1110*/  IMAD R12, R3, R28, RZ ;  /* 0x0000001c030c7224 */ /* 0x000fc800078e02ff */
[----:B------:R-:W-:Y:S02]  /*1120*/  IMAD R3, R13, R29, R12 ;  /* 0x0000001d0d037224 */ /* 0x000fe400078e020c */
[----:B------:R-:W-:Y:S01]  /*1130*/  IMAD.MOV.U32 R12, RZ, RZ, -0x1 ;  /* 0xffffffffff0c7424 */ /* 0x000fe200078e00ff */
[----:B------:R-:W3:Y:S01]  /*1140*/  LDC R27, c[0x0][0x658] ;  /* 0x00019600ff1b7b82 */ /* 0x000ee20000000800 */
[----:B------:R-:W-:Y:S01]  /*1150*/  IMAD.IADD R3, R11, 0x1, R3 ;  /* 0x000000010b037824 */ /* 0x000fe200078e0203 */
[----:B-1----:R-:W-:-:S04]  /*1160*/  ISETP.NE.U32.AND P0, PT, R30, RZ, PT ;  /* 0x000000ff1e00720c */ /* 0x002fc80003f05070 */
[----:B------:R-:W-:Y:S02]  /*1170*/  ISETP.NE.AND.EX P0, PT, R31, RZ, PT, P0 ;  /* 0x000000ff1f00720c */ /* 0x000fe40003f05300 */
[----:B------:R-:W1:Y:S01]  /*1180*/  LDC R26, c[0x0][0x600] ;  /* 0x00018000ff1a7b82 */ /* 0x000e620000000800 */
[-CC-:B0-----:R-:W-:Y:S02]  /*1190*/  SHF.R.U64 R25, R10, R14.reuse, R3.reuse ;  /* 0x0000000e0a197219 */ /* 0x181fe40000001203 */
[----:B------:R-:W-:-:S05]  /*11a0*/  SHF.R.U32.HI R10, RZ, R14, R3 ;  /* 0x0000000eff0a7219 */ /* 0x000fca0000011603 */
[----:B------:R-:W0:Y:S01]  /*11b0*/  LDC R22, c[0x0][0x648] ;  /* 0x00019200ff167b82 */ /* 0x000e220000000800 */
[-CC-:B--2---:R-:W-:Y:S02]  /*11c0*/  SHF.R.U64 R35, R25, R15.reuse, R10.reuse ;  /* 0x0000000f19237219 */ /* 0x184fe4000000120a */
[----:B------:R-:W-:-:S05]  /*11d0*/  SHF.R.U32.HI R10, RZ, R15, R10 ;  /* 0x0000000fff0a7219 */ /* 0x000fca000001160a */
[----:B------:R-:W2:Y:S01]  /*11e0*/  LDC R28, c[0x0][0x638] ;  /* 0x00018e00ff1c7b82 */ /* 0x000ea20000000800 */
[-CC-:B---3--:R-:W-:Y:S02]  /*11f0*/  SHF.R.U64 R34, R35, R27.reuse, R10.reuse ;  /* 0x0000001b23227219 */ /* 0x188fe4000000120a */
[-C--:B------:R-:W-:Y:S02]  /*1200*/  SHF.L.U32 R3, R12, R27.reuse, RZ ;  /* 0x0000001b0c037219 */ /* 0x080fe400000006ff */
[----:B------:R-:W-:Y:S01]  /*1210*/  SHF.R.U32.HI R11, RZ, R27, R10 ;  /* 0x0000001bff0b7219 */ /* 0x000fe2000001160a */
[----:B------:R-:W-:Y:S01]  /*1220*/  IMAD.MOV.U32 R10, RZ, RZ, R34 ;  /* 0x000000ffff0a7224 */ /* 0x000fe200078e0022 */
[----:B------:R-:W-:Y:S01]  /*1230*/  LOP3.LUT R18, RZ, R3, RZ, 0x33, !PT ;  /* 0x00000003ff127212 */ /* 0x000fe200078e33ff */
[----:B------:R-:W3:Y:S01]  /*1240*/  LDC R29, c[0x0][0x610] ;  /* 0x00018400ff1d7b82 */ /* 0x000ee20000000800 */
[----:B------:R-:W-:Y:S05]  /*1250*/  @!P0 BRA `(.L_x_14) ;  /* 0x0000000000288947 */ /* 0x000fea0003800000 */
[----:B------:R-:W4:Y:S02]  /*1260*/  LDC R3, c[0x0][0x64c] ;  /* 0x00019300ff037b82 */ /* 0x000f240000000800 */
[----:B----4-:R-:W-:-:S05]  /*1270*/  IADD3 R3, P0, R34, R3, RZ ;  /* 0x0000000322037210 */ /* 0x010fca0007f1e0ff */
[----:B------:R-:W-:-:S04]  /*1280*/  IMAD.X R19, RZ, RZ, R11, P0 ;  /* 0x000000ffff137224 */ /* 0x000fc800000e060b */
[----:B------:R-:W-:-:S04]  /*1290*/  IMAD.WIDE.U32 R10, R19, R30, RZ ;  /* 0x0000001e130a7225 */ /* 0x000fc800078e00ff */
[----:B------:R-:W-:-:S04]  /*12a0*/  IMAD.WIDE.U32 R12, P0, R3, R31, R10 ;  /* 0x0000001f030c7225 */ /* 0x000fc8000780000a */
[----:B------:R-:W-:-:S04]  /*12b0*/  IMAD.WIDE.U32 R10, R3, R30, RZ ;  /* 0x0000001e030a7225 */ /* 0x000fc800078e00ff */
[----:B------:R-:W-:Y:S01]  /*12c0*/  IMAD.X R15, RZ, RZ, RZ, P0 ;  /* 0x000000ffff0f7224 */ /* 0x000fe200000e06ff */
[----:B------:R-:W-:Y:S01]  /*12d0*/  IADD3 RZ, P0, R11, R12, RZ ;  /* 0x0000000c0bff7210 */ /* 0x000fe20007f1e0ff */
[----:B------:R-:W-:-:S04]  /*12e0*/  IMAD.MOV.U32 R14, RZ, RZ, R13 ;  /* 0x000000ffff0e7224 */ /* 0x000fc800078e000d */
[----:B------:R-:W-:-:S08]  /*12f0*/  IMAD.WIDE.U32.X R10, R19, R31, R14, P0 ;  /* 0x0000001f130a7225 */ /* 0x000fd000000e040e */
.L_x_14:
[----:B0-----:R-:W-:Y:S01]  /*1300*/  SHF.R.U64 R7, R10, R22, R11 ;  /* 0x000000160a077219 */ /* 0x001fe2000000120b */
[----:B-1----:R-:W-:Y:S01]  /*1310*/  VIADD R10, R26, 0xffffffff ;  /* 0xffffffff1a0a7836 */ /* 0x002fe20000000000 */
[----:B------:R-:W-:Y:S01]  /*1320*/  SHF.L.U32 R3, R32, R27, RZ ;  /* 0x0000001b20037219 */ /* 0x000fe200000006ff */
[----:B------:R-:W-:Y:S01]  /*1330*/  @P1 IMAD R20, R21, R24, R6 ;  /* 0x0000001815141224 */ /* 0x000fe200078e0206 */
[----:B------:R-:W-:Y:S01]  /*1340*/  LOP3.LUT R18, R35, R18, RZ, 0xc0, !PT ;  /* 0x0000001223127212 */ /* 0x000fe200078ec0ff */
[----:B------:R-:W-:Y:S01]  /*1350*/  IMAD.MOV R11, RZ, RZ, -R7 ;  /* 0x000000ffff0b7224 */ /* 0x000fe200078e0a07 */
[----:B------:R-:W-:Y:S01]  /*1360*/  LOP3.LUT R10, R25, R10, RZ, 0xc0, !PT ;  /* 0x0000000a190a7212 */ /* 0x000fe200078ec0ff */
[----:B------:R-:W-:Y:S02]  /*1370*/  IMAD.MOV.U32 R6, RZ, RZ, 0x1 ;  /* 0x00000001ff067424 */ /* 0x000fe400078e00ff */
[----:B------:R-:W-:Y:S02]  /*1380*/  IMAD R7, R3, R7, R18 ;  /* 0x0000000703077224 */ /* 0x000fe400078e0212 */
[----:B--2---:R-:W-:-:S02]  /*1390*/  IMAD R3, R11, R28, R34 ;  /* 0x0000001c0b037224 */ /* 0x004fc400078e0222 */
[----:B---3--:R-:W-:Y:S02]  /*13a0*/  IMAD R22, R7, R29, R20 ;  /* 0x0000001d07167224 */ /* 0x008fe400078e0214 */
[----:B------:R-:W-:Y:S01]  /*13b0*/  IMAD R7, R3, R26, R10 ;  /* 0x0000001a03077224 */ /* 0x000fe200078e020a */
[----:B------:R-:W-:Y:S01]  /*13c0*/  PRMT R3, R6, 0x7610, R3 ;  /* 0x0000761006037816 */ /* 0x000fe20000000003 */
[----:B------:R-:W-:-:S03]  /*13d0*/  IMAD.MOV.U32 R19, RZ, RZ, R33 ;  /* 0x000000ffff137224 */ /* 0x000fc600078e0021 */
[----:B------:R-:W-:Y:S02]  /*13e0*/  SEL R18, R7, R22, !P1 ;  /* 0x0000001607127207 */ /* 0x000fe40004800000 */
[----:B------:R-:W-:-:S07]  /*13f0*/  SEL R22, R22, R7, !P1 ;  /* 0x0000000716167207 */ /* 0x000fce0004800000 */
.L_x_12:
[----:B------:R-:W-:Y:S05]  /*1400*/  @!P2 BRA `(.L_x_15) ;  /* 0x00000000000ca947 */ /* 0x000fea0003800000 */
[----:B------:R-:W-:Y:S01]  /*1410*/  UCGABAR_WAIT ;  /* 0x0000000000007dc7 */ /* 0x000fe20008000000 */
[----:B------:R-:W-:Y:S01]  /*1420*/  CCTL.IVALL ;  /* 0x00000000ff00798f */ /* 0x000fe20002000000 */
[----:B------:R-:W-:Y:S05]  /*1430*/  BRA `(.L_x_16) ;  /* 0x0000000000047947 */ /* 0x000fea0003800000 */
.L_x_15:
[----:B------:R-:W-:Y:S06]  /*1440*/  BAR.SYNC.DEFER_BLOCKING 0x0 ;  /* 0x0000000000007b1d */ /* 0x000fec0000010000 */
.L_x_16:
[----:B------:R-:W-:Y:S05]  /*1450*/  @!P4 BRA `(.L_x_17) ;  /* 0x000000340070c947 */ /* 0x000fea0003800000 */
[----:B------:R-:W-:-:S13]  /*1460*/  ISETP.GT.U32.AND P0, PT, R36, 0x1, PT ;  /* 0x000000012400780c */ /* 0x000fda0003f04070 */
[----:B------:R-:W-:Y:S05]  /*1470*/  @P0 EXIT ;  /* 0x000000000000094d */ /* 0x000fea0003800000 */
.L_x_18:
[----:B------:R-:W-:-:S08]  /*1480*/  NOP ;  /* 0x0000000000007918 */ /* 0x000fd00000000000 */
[----:B------:R-:W1:Y:S02]  /*1490*/  USETMAXREG.TRY_ALLOC.CTAPOOL UP0, 0xe8 ;  /* 0x000000e8000079c8 */ /* 0x000e640008000600 */
[----:B-1----:R-:W-:-:S13]  /*14a0*/  PLOP3.LUT P0, PT, PT, PT, UP0, 0x80, 0x0 ;  /* 0x000000000000781c */ /* 0x002fda0003f0f008 */
[----:B------:R-:W-:Y:S05]  /*14b0*/  @!P0 BRA `(.L_x_18) ;  /* 0xfffffffc00f08947 */ /* 0x000fea000383ffff */
[----:B------:R-:W-:-:S13]  /*14c0*/  LOP3.LUT P0, RZ, R3, 0xff, RZ, 0xc0, !PT ;  /* 0x000000ff03ff7812 */ /* 0x000fda000780c0ff */
[----:B------:R-:W-:Y:S05]  /*14d0*/  @!P0 EXIT ;  /* 0x000000000000894d */ /* 0x000fea0003800000 */
[----:B------:R-:W2:Y:S01]  /*14e0*/  LDL.64 R6, [R1] ;  /* 0x0000000001067983 */ /* 0x000ea20000100a00 */
[CC--:B------:R-:W-:Y:S01]  /*14f0*/  LEA.HI R3, R8.reuse, R5.reuse, RZ, 0x2 ;  /* 0x0000000508037211 */ /* 0x0c0fe200078f10ff */
[----:B------:R-:W1:Y:S01]  /*1500*/  S2UR UR4, SR_CgaCtaId ;  /* 0x00000000000479c3 */ /* 0x000e620000008800 */
[----:B------:R-:W-:Y:S01]  /*1510*/  LEA.HI R8, R8, R5, RZ, 0x5 ;  /* 0x0000000508087211 */ /* 0x000fe200078f28ff */
[----:B------:R-:W-:Y:S01]  /*1520*/  UMOV UR41, 0x400 ;  /* 0x0000040000297882 */ /* 0x000fe20000000000 */
[----:B------:R-:W-:Y:S01]  /*1530*/  LOP3.LUT R4, R3, 0xfffffffc, RZ, 0xc0, !PT ;  /* 0xfffffffc03047812 */ /* 0x000fe200078ec0ff */
[----:B------:R-:W-:Y:S01]  /*1540*/  UISETP.LT.AND UP0, UPT, UR40, 0x1, UPT ;  /* 0x000000012800788c */ /* 0x000fe2000bf01270 */
[--C-:B------:R-:W-:Y:S01]  /*1550*/  SHF.R.S32.HI R60, RZ, 0x2, R3.reuse ;  /* 0x00000002ff3c7819 */ /* 0x100fe20000011403 */
[----:B------:R-:W-:Y:S01]  /*1560*/  UIADD3 UR5, UR43, -0x1, URZ ;  /* 0xffffffff2b057890 */ /* 0x000fe2000fffe03f */
[----:B------:R-:W-:Y:S01]  /*1570*/  SHF.R.S32.HI R3, RZ, 0x1f, R3 ;  /* 0x0000001fff037819 */ /* 0x000fe20000011403 */
[----:B------:R-:W3:Y:S01]  /*1580*/  LDC R66, c[0x0][0x658] ;  /* 0x00019600ff427b82 */ /* 0x000ee20000000800 */
[----:B------:R-:W-:Y:S01]  /*1590*/  USEL UR42, UR40, 0x1, UP0 ;  /* 0x00000001282a7887 */ /* 0x000fe20008000000 */
[----:B------:R-:W-:Y:S01]  /*15a0*/  IMAD.IADD R4, R5, 0x1, -R4 ;  /* 0x0000000105047824 */ /* 0x000fe200078e0a04 */
[----:B------:R-:W-:Y:S01]  /*15b0*/  LEA.HI R3, R3, R60, RZ, 0x3 ;  /* 0x0000003c03037211 */ /* 0x000fe200078f18ff */
[----:B------:R-:W-:Y:S01]  /*15c0*/  UISETP.NE.AND UP0, UPT, UR5, URZ, UPT ;  /* 0x0000003f0500728c */ /* 0x000fe2000bf05270 */
[----:B------:R-:W-:Y:S01]  /*15d0*/  IMAD.MOV.U32 R5, RZ, RZ, 0x1 ;  /* 0x00000001ff057424 */ /* 0x000fe200078e00ff */
[----:B------:R-:W-:Y:S01]  /*15e0*/  ULDC UR8, c[0x0][0x284] ;  /* 0x0000a10000087ab9 */ /* 0x000fe20000000800 */
[----:B------:R-:W-:Y:S01]  /*15f0*/  LOP3.LUT R3, R3, 0xfffffff8, RZ, 0xc0, !PT ;  /* 0xfffffff803037812 */ /* 0x000fe200078ec0ff */
[----:B------:R-:W4:Y:S01]  /*1600*/  LDC.64 R64, c[0x0][0x5c8] ;  /* 0x00017200ff407b82 */ /* 0x000f220000000a00 */
[----:B------:R-:W-:Y:S01]  /*1610*/  USEL UR7, URZ, 0x1, UP0 ;  /* 0x000000013f077887 */ /* 0x000fe20008000000 */
[----:B------:R-:W-:Y:S01]  /*1620*/  IMAD.SHL.U32 R62, R4, 0x2, RZ ;  /* 0x00000002043e7824 */ /* 0x000fe200078e00ff */
[----:B------:R-:W-:Y:S01]  /*1630*/  LOP3.LUT R76, R23, 0x1, RZ, 0xfc, !PT ;  /* 0x00000001174c7812 */ /* 0x000fe200078efcff */
[----:B------:R-:W-:Y:S01]  /*1640*/  IMAD.IADD R60, R60, 0x1, -R3 ;  /* 0x000000013c3c7824 */ /* 0x000fe200078e0a03 */
[----:B------:R-:W-:Y:S01]  /*1650*/  SHF.R.S32.HI R3, RZ, 0x5, R8 ;  /* 0x00000005ff037819 */ /* 0x000fe20000011408 */
[----:B------:R-:W-:Y:S01]  /*1660*/  USHF.L.U32 UR47, UR40, 0x1, URZ ;  /* 0x00000001282f7899 */ /* 0x000fe2000800063f */
[----:B------:R-:W-:Y:S01]  /*1670*/  IMAD.U32 R77, RZ, RZ, UR7 ;  /* 0x00000007ff4d7e24 */ /* 0x000fe2000f8e00ff */
[----:B------:R-:W0:Y:S01]  /*1680*/  LDC R67, c[0x0][0x288] ;  /* 0x0000a200ff437b82 */ /* 0x000e220000000800 */
[--C-:B------:R-:W-:Y:S01]  /*1690*/  SHF.R.S32.HI R61, RZ, 0x1f, R60.reuse ;  /* 0x0000001fff3d7819 */ /* 0x100fe2000001143c */
[----:B-1----:R-:W-:Y:S01]  /*16a0*/  ULEA UR41, UR4, UR41, 0x18 ;  /* 0x0000002904297291 */ /* 0x002fe2000f8ec03f */
[C---:B------:R-:W-:Y:S01]  /*16b0*/  IMAD R71, R3.reuse, -0x10, -R60 ;  /* 0xfffffff003477824 */ /* 0x040fe200078e0a3c */
[----:B------:R-:W-:Y:S01]  /*16c0*/  USHF.L.U32 UR4, UR5, 0x3, URZ ;  /* 0x0000000305047899 */ /* 0x000fe2000800063f */
[----:B------:R-:W-:Y:S01]  /*16d0*/  SHF.R.S32.HI R63, RZ, 0x1f, R62 ;  /* 0x0000001fff3f7819 */ /* 0x000fe2000001143e */
[----:B------:R-:W-:Y:S01]  /*16e0*/  IMAD.WIDE R60, R3, 0x10, R60 ;  /* 0x00000010033c7825 */ /* 0x000fe200078e023c */
[----:B------:R-:W-:Y:S01]  /*16f0*/  UIADD3 UR5, UR41, 0x180, URZ ;  /* 0x0000018029057890 */ /* 0x000fe2000fffe03f */
[----:B------:R-:W1:Y:S01]  /*1700*/  LDC R69, c[0x0][0x600] ;  /* 0x00018000ff457b82 */ /* 0x000e620000000800 */
[----:B------:R-:W-:Y:S01]  /*1710*/  UIADD3 UR6, UR41, 0x1c180, URZ ;  /* 0x0001c18029067890 */ /* 0x000fe2000fffe03f */
[----:B------:R-:W-:Y:S01]  /*1720*/  IMAD.MOV.U32 R3, RZ, RZ, -0x1 ;  /* 0xffffffffff037424 */ /* 0x000fe200078e00ff */
[----:B------:R-:W-:Y:S01]  /*1730*/  USHF.R.U32.HI UR5, URZ, 0x4, UR5 ;  /* 0x000000043f057899 */ /* 0x000fe20008011605 */
[----:B------:R-:W-:Y:S01]  /*1740*/  VIADD R71, R71, UR8 ;  /* 0x0000000847477c36 */ /* 0x000fe20008000000 */
[----:B------:R-:W-:-:S02]  /*1750*/  USHF.R.U32.HI UR6, URZ, 0x4, UR6 ;  /* 0x000000043f067899 */ /* 0x000fc40008011606 */
[-C--:B---3--:R-:W-:Y:S01]  /*1760*/  SHF.L.U32 R3, R3, R66.reuse, RZ ;  /* 0x0000004203037219 */ /* 0x088fe200000006ff */
[----:B------:R-:W-:Y:S01]  /*1770*/  UIADD3 UR48, UR41, 0x80, URZ ;  /* 0x0000008029307890 */ /* 0x000fe2000fffe03f */
[C---:B----4-:R-:W-:Y:S01]  /*1780*/  SHF.L.U64.HI R65, R64.reuse, 0x3, R65 ;  /* 0x0000000340417819 */ /* 0x050fe20000010241 */
[----:B------:R-:W-:Y:S01]  /*1790*/  ULOP3.LUT UR4, UR4, 0x8, URZ, 0xc0, !UPT ;  /* 0x0000000804047892 */ /* 0x000fe2000f8ec03f */
[----:B------:R-:W-:Y:S01]  /*17a0*/  SHF.L.U32 R66, R5, R66, RZ ;  /* 0x0000004205427219 */ /* 0x000fe200000006ff */
[----:B------:R-:W-:Y:S01]  /*17b0*/  ULOP3.LUT UR5, UR5, 0x3fff, URZ, 0xc0, !UPT ;  /* 0x00003fff05057892 */ /* 0x000fe2000f8ec03f */
[----:B------:R-:W-:Y:S01]  /*17c0*/  IMAD.SHL.U32 R64, R64, 0x8, RZ ;  /* 0x0000000840407824 */ /* 0x000fe200078e00ff */
[----:B------:R-:W-:Y:S01]  /*17d0*/  ULOP3.LUT UR6, UR6, 0x3fff, URZ, 0xc0, !UPT ;  /* 0x00003fff06067892 */ /* 0x000fe2000f8ec03f */
[----:B------:R-:W-:Y:S01]  /*17e0*/  LOP3.LUT R70, RZ, R3, RZ, 0x33, !PT ;  /* 0x00000003ff467212 */ /* 0x000fe200078e33ff */
[----:B0-----:R-:W-:Y:S01]  /*17f0*/  IMAD R67, R4, -0x2, R67 ;  /* 0xfffffffe04437824 */ /* 0x001fe200078e0243 */
[----:B------:R-:W-:-:S02]  /*1800*/  UIADD3 UR42, -UR42, UR40, URZ ;  /* 0x000000282a2a7290 */ /* 0x000fc4000fffe13f */
[----:B------:R-:W-:Y:S02]  /*1810*/  ULEA UR43, UR43, UR48, 0x3 ;  /* 0x000000302b2b7291 */ /* 0x000fe4000f8e183f */
[----:B------:R-:W-:Y:S02]  /*1820*/  ULOP3.LUT UR49, UR4, 0x8, URZ, 0x3c, !UPT ;  /* 0x0000000804317892 */ /* 0x000fe4000f8e3c3f */
[----:B------:R-:W-:Y:S01]  /*1830*/  ULOP3.LUT UR44, UR4, 0x18, URZ, 0x3c, !UPT ;  /* 0x00000018042c7892 */ /* 0x000fe2000f8e3c3f */
[----:B-1----:R-:W-:Y:S01]  /*1840*/  VIADD R69, R69, 0xffffffff ;  /* 0xffffffff45457836 */ /* 0x002fe20000000000 */
[----:B------:R-:W-:Y:S02]  /*1850*/  ULOP3.LUT UR45, UR5, 0x10000, URZ, 0xfc, !UPT ;  /* 0x00010000052d7892 */ /* 0x000fe4000f8efc3f */
[----:B------:R-:W-:Y:S01]  /*1860*/  ULOP3.LUT UR46, UR6, 0x10000, URZ, 0xfc, !UPT ;  /* 0x00010000062e7892 */ /* 0x000fe2000f8efc3f */
[----:B--2---:R-:W-:-:S11]  /*1870*/  SHF.L.U64.HI R68, R6, 0x1, R0 ;  /* 0x0000000106447819 */ /* 0x004fd60000010200 */
.L_x_104:
[----:B------:R-:W-:-:S04]  /*1880*/  SHF.L.U32 R0, R77, 0x1f, RZ ;  /* 0x0000001f4d007819 */ /* 0x000fc800000006ff */
[----:B------:R-:W0:Y:S02]  /*1890*/  SYNCS.PHASECHK.TRANS64.TRYWAIT P0, [UR43+-0x8], R0 ;  /* 0xfffff800ff0075a7 */ /* 0x000e24000800016b */
[----:B01-34-:R-:W-:Y:S05]  /*18a0*/  @!P0 BRA `(.L_x_19) ;  /* 0x0000004400088947 */ /* 0x01bfea0003800000 */
.L_x_129:
[----:B------:R-:W-:Y:S02]  /*18b0*/  ULDC UR4, c[0x0][0x28c] ;  /* 0x0000a30000047ab9 */ /* 0x000fe40000000800 */
[----:B------:R-:W-:-:S13]  /*18c0*/  ISETP.LT.AND P0, PT, RZ, UR4, PT ;  /* 0x00000004ff007c0c */ /* 0x000fda000bf01270 */
[----:B------:R-:W-:Y:S05]  /*18d0*/  @P0 BRA `(.L_x_20) ;  /* 0x0000000000400947 */ /* 0x000fea0003800000 */
[----:B0-----:R-:W-:Y:S01]  /*18e0*/  MOV R0, 0x0 ;  /* 0x0000000000007802 */ /* 0x001fe20000000f00 */
[----:B------:R-:W-:Y:S01]  /*18f0*/  ULDC.64 UR4, c[0x4][0x68] ;  /* 0x01001a0000047ab9 */ /* 0x000fe20000000a00 */
[----:B------:R-:W-:Y:S01]  /*1900*/  ULDC.64 UR6, c[0x4][0x8] ;  /* 0x0100020000067ab9 */ /* 0x000fe20000000a00 */
[----:B------:R-:W-:Y:S01]  /*1910*/  IMAD.U32 R4, RZ, RZ, UR4 ;  /* 0x00000004ff047e24 */ /* 0x000fe2000f8e00ff */
[----:B------:R0:W1:Y:S01]  /*1920*/  LDC.64 R14, c[0x4][R0] ;  /* 0x01000000000e7b82 */ /* 0x0000620000000a00 */
[----:B------:R-:W-:Y:S01]  /*1930*/  IMAD.U32 R5, RZ, RZ, UR5 ;  /* 0x00000005ff057e24 */ /* 0x000fe2000f8e00ff */
[----:B------:R-:W-:Y:S01]  /*1940*/  ULDC.64 UR4, c[0x4][0x70] ;  /* 0x01001c0000047ab9 */ /* 0x000fe20000000a00 */
[----:B------:R-:W-:Y:S02]  /*1950*/  IMAD.U32 R10, RZ, RZ, UR6 ;  /* 0x00000006ff0a7e24 */ /* 0x000fe4000f8e00ff */
[----:B------:R-:W-:Y:S02]  /*1960*/  IMAD.U32 R6, RZ, RZ, UR4 ;  /* 0x00000004ff067e24 */ /* 0x000fe4000f8e00ff */
[----:B------:R-:W-:-:S02]  /*1970*/  IMAD.U32 R7, RZ, RZ, UR5 ;  /* 0x00000005ff077e24 */ /* 0x000fc4000f8e00ff */
[----:B------:R-:W-:Y:S02]  /*1980*/  IMAD.U32 R11, RZ, RZ, UR7 ;  /* 0x00000007ff0b7e24 */ /* 0x000fe4000f8e00ff */
[----:B------:R-:W-:Y:S02]  /*1990*/  IMAD.MOV.U32 R8, RZ, RZ, 0x1e1 ;  /* 0x000001e1ff087424 */ /* 0x000fe400078e00ff */
[----:B------:R-:W-:Y:S02]  /*19a0*/  IMAD.MOV.U32 R12, RZ, RZ, 0x1 ;  /* 0x00000001ff0c7424 */ /* 0x000fe400078e00ff */
[----:B0-----:R-:W-:-:S07]  /*19b0*/  IMAD.MOV.U32 R13, RZ, RZ, RZ ;  /* 0x000000ffff0d7224 */ /* 0x001fce00078e00ff */
[----:B------:R-:W-:-:S07]  /*19c0*/  LEPC R20, `(.L_x_20) ;  /* 0x000000001014794e */ /* 0x000fce0000000000 */
[----:B-1---5:R-:W-:Y:S05]  /*19d0*/  CALL.ABS.NOINC R14 ;  /* 0x000000000e007343 */ /* 0x022fea0003c00000 */
.L_x_20:
[----:B------:R-:W-:-:S13]  /*19e0*/  ISETP.NE.AND P0, PT, R76, 0x3, PT ;  /* 0x000000034c00780c */ /* 0x000fda0003f05270 */
[----:B------:R-:W-:Y:S05]  /*19f0*/  @!P0 BRA `(.L_x_21) ;  /* 0x0000000000048947 */ /* 0x000fea0003800000 */
[----:B------:R-:W-:Y:S01]  /*1a00*/  BPT.TRAP 0x1 ;  /* 0x000000040000795c */ /* 0x000fe20000300000 */
.L_x_21:
[----:B0-----:R-:W-:Y:S02]  /*1a10*/  IMAD.U32 R3, RZ, RZ, UR38 ;  /* 0x00000026ff037e24 */ /* 0x001fe4000f8e00ff */
[----:B------:R-:W-:-:S03]  /*1a20*/  IMAD.U32 R0, RZ, RZ, UR39 ;  /* 0x00000027ff007e24 */ /* 0x000fc6000f8e00ff */
[----:B------:R-:W-:Y:S02]  /*1a30*/  LEA R3, R3, UR41, 0x3 ;  /* 0x0000002903037c11 */ /* 0x000fe4000f8e18ff */
[----:B------:R-:W-:-:S04]  /*1a40*/  SHF.L.U32 R0, R0, 0x1f, RZ ;  /* 0x0000001f00007819 */ /* 0x000fc800000006ff */
[----:B------:R0:W1:Y:S01]  /*1a50*/  SYNCS.PHASECHK.TRANS64.TRYWAIT P1, [R3+URZ], R0 ;  /* 0x00000000030075a7 */ /* 0x000062000802017f */
[----:B------:R-:W-:Y:S05]  /*1a60*/  @!P0 BRA `(.L_x_22) ;  /* 0x0000000000048947 */ /* 0x000fea0003800000 */
[----:B------:R-:W-:Y:S01]  /*1a70*/  BPT.TRAP 0x1 ;  /* 0x000000040000795c */ /* 0x000fe20000300000 */
.L_x_22:
[----:B-1----:R-:W-:Y:S05]  /*1a80*/  @P1 BRA `(.L_x_23) ;  /* 0x0000000000081947 */ /* 0x002fea0003800000 */
[----:B------:R-:W1:Y:S02]  /*1a90*/  SYNCS.PHASECHK.TRANS64.TRYWAIT P1, [R3+URZ], R0 ;  /* 0x00000000030075a7 */ /* 0x000e64000802017f */
[----:B-1----:R-:W-:Y:S05]  /*1aa0*/  @!P1 BRA `(.L_x_24) ;  /* 0x0000004000a09947 */ /* 0x002fea0003800000 */
.L_x_23:
[----:B------:R-:W-:Y:S05]  /*1ab0*/  WARPSYNC.ALL ;  /* 0x0000000000007948 */ /* 0x000fea0003800000 */
[----:B------:R-:W-:Y:S01]  /*1ac0*/  ULEA UR8, UR38, UR45, 0xa ;  /* 0x0000002d26087291 */ /* 0x000fe2000f8e503f */
[----:B------:R-:W-:Y:S01]  /*1ad0*/  WARPGROUP.ARRIVE ;  /* 0x00000000000079c5 */ /* 0x000fe20000000000 */
[----:B------:R-:W-:Y:S01]  /*1ae0*/  ULEA UR9, UR38, UR46, 0xa ;  /* 0x0000002e26097291 */ /* 0x000fe2000f8e503f */
[----:B01----:R-:W-:Y:S01]  /*1af0*/  IMAD.U32 R0, RZ, RZ, UR42 ;  /* 0x0000002aff007e24 */ /* 0x003fe2000f8e00ff */
[----:B------:R-:W-:Y:S01]  /*1b00*/  UMOV UR5, 0x40000040 ;  /* 0x4000004000057882 */ /* 0x000fe20000000000 */
[----:B------:R-:W-:-:S02]  /*1b10*/  UMOV UR7, 0x40000040 ;  /* 0x4000004000077882 */ /* 0x000fc40000000000 */
[----:B------:R-:W-:Y:S01]  /*1b20*/  UMOV UR4, UR8 ;  /* 0x0000000800047c82 */ /* 0x000fe20008000000 */
[----:B------:R-:W-:Y:S01]  /*1b30*/  ISETP.GE.AND P1, PT, R0, 0x1, PT ;  /* 0x000000010000780c */ /* 0x000fe20003f26270 */
[----:B------:R-:W-:Y:S02]  /*1b40*/  UMOV UR6, UR9 ;  /* 0x0000000900067c82 */ /* 0x000fe40008000000 */
[----:B------:R-:W-:Y:S01]  /*1b50*/  HGMMA.64x64x8.F32.TF32 R24, gdesc[UR4], RZ, !UPT, gsb0 ;  /* 0x04e00000041879f0 */ /* 0x000fe2000c0028ff */
[----:B------:R-:W-:Y:S02]  /*1b60*/  UIADD3 UR4, UR8, 0x2, URZ ;  /* 0x0000000208047890 */ /* 0x000fe4000fffe03f */
[----:B------:R-:W-:Y:S01]  /*1b70*/  UIADD3 UR6, UR9, 0x2, URZ ;  /* 0x0000000209067890 */ /* 0x000fe2000fffe03f */
[----:B------:R-:W-:Y:S01]  /*1b80*/  UMOV UR5, 0x40000040 ;  /* 0x4000004000057882 */ /* 0x000fe20000000000 */
[----:B------:R-:W-:Y:S01]  /*1b90*/  UMOV UR7, 0x40000040 ;  /* 0x4000004000077882 */ /* 0x000fe20000000000 */
[----:B------:R-:W-:-:S02]  /*1ba0*/  WARPGROUP.DEPBAR.LE gsb0, 0x0 ;  /* 0x00008000000079c5 */ /* 0x000fc40000010000 */
[----:B------:R-:W-:-:S06]  /*1bb0*/  WARPGROUP.ARRIVE ;  /* 0x00000000000079c5 */ /* 0x000fcc0000000000 */
[----:B------:R-:W-:Y:S01]  /*1bc0*/  HGMMA.64x64x8.F32.TF32 R24, gdesc[UR4], R24, gsb0 ;  /* 0x04e00000041879f0 */ /* 0x000fe20008002818 */
[----:B------:R-:W-:Y:S02]  /*1bd0*/  UIADD3 UR4, UR8, 0x4, URZ ;  /* 0x0000000408047890 */ /* 0x000fe4000fffe03f */
[----:B------:R-:W-:Y:S01]  /*1be0*/  UIADD3 UR6, UR9, 0x4, URZ ;  /* 0x0000000409067890 */ /* 0x000fe2000fffe03f */
[----:B------:R-:W-:Y:S01]  /*1bf0*/  UMOV UR5, 0x40000040 ;  /* 0x4000004000057882 */ /* 0x000fe20000000000 */
[----:B------:R-:W-:Y:S01]  /*1c00*/  UMOV UR7, 0x40000040 ;  /* 0x4000004000077882 */ /* 0x000fe20000000000 */
[----:B------:R-:W-:Y:S02]  /*1c10*/  WARPGROUP.DEPBAR.LE gsb0, 0x0 ;  /* 0x00008000000079c5 */ /* 0x000fe40000010000 */
        /* <DEDUP_REMOVED lines=36> */
[----:B------:R-:W-:Y:S03]  /*1e60*/  HGMMA.64x64x8.F32.TF32 R24, gdesc[UR4], R24, gsb0 ;  /* 0x04e00000041879f0 */ /* 0x000fe60008002818 */
[----:B------:R-:W-:Y:S02]  /*1e70*/  WARPGROUP.DEPBAR.LE gsb0, 0x0 ;  /* 0x00008000000079c5 */ /* 0x000fe40000010000 */
[----:B------:R-:W-:Y:S05]  /*1e80*/  @!P1 BRA `(.L_x_25) ;  /* 0x0000000400849947 */ /* 0x000fea0003800000 */
[----:B------:R-:W-:Y:S01]  /*1e90*/  UIADD3 UR8, UR38, 0x1, URZ ;  /* 0x0000000126087890 */ /* 0x000fe2000fffe03f */
[----:B------:R-:W-:Y:S02]  /*1ea0*/  IMAD.U32 R0, RZ, RZ, UR42 ;  /* 0x0000002aff007e24 */ /* 0x000fe4000f8e00ff */
[----:B------:R-:W-:Y:S01]  /*1eb0*/  IMAD.U32 R3, RZ, RZ, UR38 ;  /* 0x00000026ff037e24 */ /* 0x000fe2000f8e00ff */
[----:B------:R-:W-:-:S04]  /*1ec0*/  UISETP.NE.AND UP0, UPT, UR8, 0x7, UPT ;  /* 0x000000070800788c */ /* 0x000fc8000bf05270 */
[----:B------:R-:W-:Y:S02]  /*1ed0*/  USEL UR4, URZ, 0x1, UP0 ;  /* 0x000000013f047887 */ /* 0x000fe40008000000 */
[----:B------:R-:W-:Y:S02]  /*1ee0*/  USEL UR8, UR8, URZ, UP0 ;  /* 0x0000003f08087287 */ /* 0x000fe40008000000 */
[----:B------:R-:W-:-:S06]  /*1ef0*/  ULOP3.LUT UR4, UR39, UR4, URZ, 0x3c, !UPT ;  /* 0x0000000427047292 */ /* 0x000fcc000f8e3c3f */
[----:B------:R-:W-:-:S07]  /*1f00*/  IMAD.U32 R6, RZ, RZ, UR4 ;  /* 0x00000004ff067e24 */ /* 0x000fce000f8e00ff */
.L_x_32:
[----:B------:R-:W-:Y:S05]  /*1f10*/  @!P0 BRA `(.L_x_26) ;  /* 0x0000000000048947 */ /* 0x000fea0003800000 */
[----:B------:R-:W-:Y:S01]  /*1f20*/  BPT.TRAP 0x1 ;  /* 0x000000040000795c */ /* 0x000fe20000300000 */
.L_x_26:
[----:B------:R-:W-:Y:S01]  /*1f30*/  ULEA UR4, UR8, UR41, 0x3 ;  /* 0x0000002908047291 */ /* 0x000fe2000f8e183f */
[----:B------:R-:W-:-:S08]  /*1f40*/  SHF.L.U32 R4, R6, 0x1f, RZ ;  /* 0x0000001f06047819 */ /* 0x000fd000000006ff */
[----:B------:R0:W1:Y:S01]  /*1f50*/  SYNCS.PHASECHK.TRANS64.TRYWAIT P1, [UR4], R4 ;  /* 0x00000004ff0075a7 */ /* 0x0000620008020144 */
[----:B------:R-:W-:Y:S05]  /*1f60*/  @!P0 BRA `(.L_x_27) ;  /* 0x0000000000048947 */ /* 0x000fea0003800000 */
[----:B------:R-:W-:Y:S01]  /*1f70*/  BPT.TRAP 0x1 ;  /* 0x000000040000795c */ /* 0x000fe20000300000 */
.L_x_27:
[----:B-1----:R-:W-:Y:S05]  /*1f80*/  @P1 BRA `(.L_x_28) ;  /* 0x0000000000081947 */ /* 0x002fea0003800000 */
[----:B------:R-:W1:Y:S02]  /*1f90*/  SYNCS.PHASECHK.TRANS64.TRYWAIT P1, [UR4], R4 ;  /* 0x00000004ff0075a7 */ /* 0x000e640008020144 */
[----:B-1----:R-:W-:Y:S05]  /*1fa0*/  @!P1 BRA `(.L_x_29) ;  /* 0x0000003c00749947 */ /* 0x002fea0003800000 */
.L_x_28:
[----:B------:R-:W-:Y:S01]  /*1fb0*/  ULEA UR9, UR8, UR45, 0xa ;  /* 0x0000002d08097291 */ /* 0x000fe2000f8e503f */
[----:B------:R-:W-:Y:S01]  /*1fc0*/  WARPGROUP.ARRIVE ;  /* 0x00000000000079c5 */ /* 0x000fe20000000000 */
[----:B------:R-:W-:Y:S01]  /*1fd0*/  ULEA UR10, UR8, UR46, 0xa ;  /* 0x0000002e080a7291 */ /* 0x000fe2000f8e503f */
[----:B------:R-:W-:Y:S01]  /*1fe0*/  UMOV UR5, 0x40000040 ;  /* 0x4000004000057882 */ /* 0x000fe20000000000 */
[----:B------:R-:W-:-:S03]  /*1ff0*/  UMOV UR7, 0x40000040 ;  /* 0x4000004000077882 */ /* 0x000fc60000000000 */
[----:B------:R-:W-:Y:S02]  /*2000*/  UMOV UR4, UR9 ;  /* 0x0000000900047c82 */ /* 0x000fe40008000000 */
[----:B------:R-:W-:Y:S02]  /*2010*/  UMOV UR6, UR10 ;  /* 0x0000000a00067c82 */ /* 0x000fe40008000000 */
[----:B------:R-:W-:Y:S01]  /*2020*/  HGMMA.64x64x8.F32.TF32 R24, gdesc[UR4], R24, gsb0 ;  /* 0x04e00000041879f0 */ /* 0x000fe20008002818 */
        /* <DEDUP_REMOVED lines=51> */
[----:B------:R-:W-:Y:S01]  /*2360*/  BPT.TRAP 0x1 ;  /* 0x000000040000795c */ /* 0x000fe20000300000 */
.L_x_30:
[----:B------:R-:W-:-:S13]  /*2370*/  ISETP.NE.AND P1, PT, R57, RZ, PT ;  /* 0x000000ff3900720c */ /* 0x000fda0003f25270 */
[----:B01----:R-:W-:-:S05]  /*2380*/  @P1 LEA R4, R3, UR41, 0x3 ;  /* 0x0000002903041c11 */ /* 0x003fca000f8e18ff */
[----:B------:R-:W-:-:S05]  /*2390*/  @P1 VIADD R5, R4, 0x38 ;  /* 0x0000003804051836 */ /* 0x000fca0000000000 */
[----:B------:R-:W-:-:S04]  /*23a0*/  @P1 PRMT R5, R56, 0x654, R5 ;  /* 0x0000065438051816 */ /* 0x000fc80000000005 */
[----:B------:R0:W-:Y:S01]  /*23b0*/  @P1 SYNCS.ARRIVE.TRANS64.RED.A1T0 RZ, [R5+URZ], RZ ;  /* 0x000000ff05ff19a7 */ /* 0x0001e2000810043f */
[----:B------:R-:W-:-:S13]  /*23c0*/  ISETP.GT.U32.AND P1, PT, R23, 0x1, PT ;  /* 0x000000011700780c */ /* 0x000fda0003f24070 */
[----:B0-----:R-:W-:Y:S05]  /*23d0*/  @P1 BRA `(.L_x_31) ;  /* 0x0000000000041947 */ /* 0x001fea0003800000 */
[----:B------:R-:W-:Y:S01]  /*23e0*/  BPT.TRAP 0x1 ;  /* 0x000000040000795c */ /* 0x000fe20000300000 */
.L_x_31:
[----:B------:R-:W-:Y:S01]  /*23f0*/  UIADD3 UR8, UR8, 0x1, URZ ;  /* 0x0000000108087890 */ /* 0x000fe2000fffe03f */
[C---:B------:R-:W-:Y:S01]  /*2400*/  ISETP.GT.AND P2, PT, R0.reuse, 0x1, PT ;  /* 0x000000010000780c */ /* 0x040fe20003f44270 */
[----:B------:R-:W-:Y:S02]  /*2410*/  VIADD R3, R3, 0x1 ;  /* 0x0000000103037836 */ /* 0x000fe40000000000 */
[----:B------:R-:W-:Y:S01]  /*2420*/  UISETP.NE.AND UP0, UPT, UR8, 0x7, UPT ;  /* 0x000000070800788c */ /* 0x000fe2000bf05270 */
[----:B------:R-:W-:Y:S02]  /*2430*/  VIADD R0, R0, 0xffffffff ;  /* 0xffffffff00007836 */ /* 0x000fe40000000000 */
[C---:B------:R-:W-:Y:S01]  /*2440*/  ISETP.NE.AND P1, PT, R3.reuse, 0x7, PT ;  /* 0x000000070300780c */ /* 0x040fe20003f25270 */
[----:B------:R-:W-:Y:S02]  /*2450*/  USEL UR4, URZ, 0x1, UP0 ;  /* 0x000000013f047887 */ /* 0x000fe40008000000 */
[----:B------:R-:W-:Y:S01]  /*2460*/  USEL UR8, UR8, URZ, UP0 ;  /* 0x0000003f08087287 */ /* 0x000fe20008000000 */
[----:B------:R-:W-:-:S03]  /*2470*/  SEL R3, R3, RZ, P1 ;  /* 0x000000ff03037207 */ /* 0x000fc60000800000 */
[----:B------:R-:W-:Y:S01]  /*2480*/  LOP3.LUT R6, R6, UR4, RZ, 0x3c, !PT ;  /* 0x0000000406067c12 */ /* 0x000fe2000f8e3cff */
[----:B------:R-:W-:Y:S07]  /*2490*/  @P2 BRA `(.L_x_32) ;  /* 0xfffffff8009c2947 */ /* 0x000fee000383ffff */
.L_x_25:
[----:B------:R-:W0:Y:S01]  /*24a0*/  LDC R0, c[0x0][0x28c] ;  /* 0x0000a300ff007b82 */ /* 0x000e220000000800 */
[----:B------:R-:W-:-:S04]  /*24b0*/  IMAD.U32 R3, RZ, RZ, UR49 ;  /* 0x00000031ff037e24 */ /* 0x000fc8000f8e00ff */
[----:B------:R1:W-:Y:S01]  /*24c0*/  SYNCS.ARRIVE.TRANS64.A1T0 RZ, [R3+UR48], RZ ;  /* 0x000000ff03ff79a7 */ /* 0x0003e20008100030 */
[----:B0-----:R-:W-:-:S13]  /*24d0*/  ISETP.GE.AND P1, PT, R0, 0x1, PT ;  /* 0x000000010000780c */ /* 0x001fda0003f26270 */
[----:B-1----:R-:W-:Y:S05]  /*24e0*/  @!P1 BRA `(.L_x_33) ;  /* 0x0000000000509947 */ /* 0x002fea0003800000 */
[----:B------:R-:W-:Y:S05]  /*24f0*/  @!P0 BRA `(.L_x_34) ;  /* 0x0000000000048947 */ /* 0x000fea0003800000 */
[----:B------:R-:W-:Y:S01]  /*2500*/  BPT.TRAP 0x1 ;  /* 0x000000040000795c */ /* 0x000fe20000300000 */
.L_x_34:
[----:B------:R-:W-:Y:S01]  /*2510*/  ISETP.NE.AND P0, PT, R57, RZ, PT ;  /* 0x000000ff3900720c */ /* 0x000fe20003f05270 */
[----:B------:R-:W-:Y:S01]  /*2520*/  BSSY B0, `(.L_x_35) ;  /* 0x000000e000007945 */ /* 0x000fe20003800000 */
[----:B------:R-:W-:-:S11]  /*2530*/  ISETP.GT.U32.AND P1, PT, R23, 0x1, PT ;  /* 0x000000011700780c */ /* 0x000fd60003f24070 */
[----:B------:R-:W-:Y:S05]  /*2540*/  @!P0 BRA `(.L_x_36) ;  /* 0x00000000002c8947 */ /* 0x000fea0003800000 */
[----:B------:R-:W-:-:S04]  /*2550*/  UIADD3 UR6, UR38, UR42, URZ ;  /* 0x0000002a26067290 */ /* 0x000fc8000fffe03f */
[----:B------:R-:W-:-:S04]  /*2560*/  UIMAD.WIDE.U32 UR4, UR6, 0x24924925, URZ ;  /* 0x24924925060478a5 */ /* 0x000fc8000f8e003f */
[----:B------:R-:W-:-:S04]  /*2570*/  UIADD3 UR4, UR6, -UR5, URZ ;  /* 0x8000000506047290 */ /* 0x000fc8000fffe03f */
[----:B------:R-:W-:-:S04]  /*2580*/  ULEA.HI UR4, UR4, UR5, URZ, 0x1f ;  /* 0x0000000504047291 */ /* 0x000fc8000f8ff83f */
[----:B------:R-:W-:-:S04]  /*2590*/  USHF.R.U32.HI UR4, URZ, 0x2, UR4 ;  /* 0x000000023f047899 */ /* 0x000fc80008011604 */
[----:B------:R-:W-:-:S04]  /*25a0*/  UIMAD UR4, UR4, -0x7, UR6 ;  /* 0xfffffff9040478a4 */ /* 0x000fc8000f8e0206 */
[----:B------:R-:W-:-:S04]  /*25b0*/  ULEA UR4, UR4, UR41, 0x3 ;  /* 0x0000002904047291 */ /* 0x000fc8000f8e183f */
[----:B------:R-:W-:-:S06]  /*25c0*/  UIADD3 UR4, UR4, 0x38, URZ ;  /* 0x0000003804047890 */ /* 0x000fcc000fffe03f */
[----:B------:R-:W-:-:S05]  /*25d0*/  IMAD.U32 R3, RZ, RZ, UR4 ;  /* 0x00000004ff037e24 */ /* 0x000fca000f8e00ff */
[----:B------:R-:W-:-:S04]  /*25e0*/  PRMT R0, R56, 0x654, R3 ;  /* 0x0000065438007816 */ /* 0x000fc80000000003 */
[----:B------:R0:W-:Y:S03]  /*25f0*/  SYNCS.ARRIVE.TRANS64.RED.A1T0 RZ, [R0+URZ], RZ ;  /* 0x000000ff00ff79a7 */ /* 0x0001e6000810043f */
.L_x_36:
[----:B------:R-:W-:Y:S05]  /*2600*/  BSYNC B0 ;  /* 0x0000000000007941 */ /* 0x000fea0003800000 */
.L_x_35:
[----:B------:R-:W-:Y:S05]  /*2610*/  @P1 BRA `(.L_x_33) ;  /* 0x0000000000041947 */ /* 0x000fea0003800000 */
[----:B------:R-:W-:Y:S01]  /*2620*/  BPT.TRAP 0x1 ;  /* 0x000000040000795c */ /* 0x000fe20000300000 */
.L_x_33:
[----:B0-----:R-:W-:Y:S01]  /*2630*/  SHF.L.U32 R0, R77, 0x1f, RZ ;  /* 0x0000001f4d007819 */ /* 0x001fe200000006ff */
[----:B------:R-:W-:Y:S01]  /*2640*/  UISETP.GE.U32.AND UP1, UPT, UR47, 0x7, UPT ;  /* 0x000000072f00788c */ /* 0x000fe2000bf26070 */
[----:B------:R-:W-:Y:S01]  /*2650*/  SHF.R.S32.HI R9, RZ, 0x1f, R19 ;  /* 0x0000001fff097819 */ /* 0x000fe20000011413 */
[----:B------:R-:W-:Y:S01]  /*2660*/  UIADD3 UR38, UR38, UR47, URZ ;  /* 0x0000002f26267290 */ /* 0x000fe2000fffe03f */
[----:B------:R-:W0:Y:S03]  /*2670*/  SYNCS.PHASECHK.TRANS64.TRYWAIT P0, [UR43+0x8], R0 ;  /* 0x00000800ff0075a7 */ /* 0x000e26000800016b */
[----:B------:R-:W-:-:S04]  /*2680*/  UISETP.GT.U32.AND UP0, UPT, UR38, 0x6, UPT ;  /* 0x000000062600788c */ /* 0x000fc8000bf04070 */
[----:B------:R-:W-:Y:S02]  /*2690*/  UISETP.LT.U32.AND UP0, UPT, UR47, 0x7, UP0 ;  /* 0x000000072f00788c */ /* 0x000fe40008701070 */
[----:B------:R-:W-:Y:S02]  /*26a0*/  @UP1 UIMAD.WIDE.U32 UR4, UR38, 0x24924925, URZ ;  /* 0x24924925260418a5 */ /* 0x000fe4000f8e003f */
[----:B------:R-:W-:Y:S02]  /*26b0*/  USEL UR6, URZ, 0x1, !UP0 ;  /* 0x000000013f067887 */ /* 0x000fe4000c000000 */
[----:B------:R-:W-:Y:S02]  /*26c0*/  @UP1 UIADD3 UR4, UR38, -UR5, URZ ;  /* 0x8000000526041290 */ /* 0x000fe4000fffe03f */
[----:B------:R-:W-:Y:S02]  /*26d0*/  ULOP3.LUT UR39, UR39, UR6, URZ, 0x3c, !UPT ;  /* 0x0000000627277292 */ /* 0x000fe4000f8e3c3f */
[----:B------:R-:W-:-:S04]  /*26e0*/  @UP1 ULEA.HI UR4, UR4, UR5, URZ, 0x1f ;  /* 0x0000000504041291 */ /* 0x000fc8000f8ff83f */
[----:B------:R-:W-:-:S04]  /*26f0*/  @UP1 USHF.R.U32.HI UR4, URZ, 0x2, UR4 ;  /* 0x000000023f041899 */ /* 0x000fc80008011604 */
[----:B------:R-:W-:Y:S01]  /*2700*/  @UP1 ULOP3.LUT UR39, UR39, 0x1, UR4, 0x78, !UPT ;  /* 0x0000000127271892 */ /* 0x000fe2000f8e7804 */
[----:B0-----:R-:W-:Y:S11]  /*2710*/  @!P0 BRA `(.L_x_37) ;  /* 0x0000003400b08947 */ /* 0x001ff60003800000 */
.L_x_130:
[----:B------:R-:W-:Y:S01]  /*2720*/  ULDC.64 UR4, c[0x0][0x5d0] ;  /* 0x0001740000047ab9 */ /* 0x000fe20000000a00 */
[----:B------:R-:W-:Y:S01]  /*2730*/  ULDC UR6, c[0x0][0x284] ;  /* 0x0000a10000067ab9 */ /* 0x000fe20000000800 */
[----:B0-----:R-:W-:Y:S02]  /*2740*/  IMAD R0, R9, UR4, RZ ;  /* 0x0000000409007c24 */ /* 0x001fe4000f8e02ff */
[----:B------:R-:W-:Y:S02]  /*2750*/  IMAD.SHL.U32 R12, R18, 0x40, RZ ;  /* 0x00000040120c7824 */ /* 0x000fe400078e00ff */
[C---:B------:R-:W-:Y:S02]  /*2760*/  IMAD R3, R19.reuse, UR5, R0 ;  /* 0x0000000513037c24 */ /* 0x040fe4000f8e0200 */
[----:B------:R-:W-:Y:S01]  /*2770*/  IMAD.SHL.U32 R0, R22, 0x40, RZ ;  /* 0x0000004016007824 */ /* 0x000fe200078e00ff */
[----:B------:R-:W-:Y:S01]  /*2780*/  SHF.R.S32.HI R13, RZ, 0x1f, R12 ;  /* 0x0000001fff0d7819 */ /* 0x000fe2000001140c */
[----:B------:R-:W-:Y:S01]  /*2790*/  IMAD.WIDE.U32 R4, R19, UR4, R62 ;  /* 0x0000000413047c25 */ /* 0x000fe2000f8e003e */
[----:B------:R-:W-:-:S02]  /*27a0*/  ULDC.64 UR4, c[0x0][0x5c8] ;  /* 0x0001720000047ab9 */ /* 0x000fc40000000a00 */
[----:B------:R-:W-:Y:S01]  /*27b0*/  ISETP.GE.AND P0, PT, R0, UR6, PT ;  /* 0x0000000600007c0c */ /* 0x000fe2000bf06270 */
[----:B------:R-:W-:Y:S01]  /*27c0*/  ULDC UR6, c[0x0][0x288] ;  /* 0x0000a20000067ab9 */ /* 0x000fe20000000800 */
[----:B------:R-:W-:Y:S01]  /*27d0*/  IADD3 R4, P1, R12, R4, RZ ;  /* 0x000000040c047210 */ /* 0x000fe20007f3e0ff */
[----:B------:R-:W-:Y:S01]  /*27e0*/  IMAD.WIDE R72, R22, 0x40, R60 ;  /* 0x0000004016487825 */ /* 0x000fe200078e023c */
[----:B------:R-:W-:Y:S02]  /*27f0*/  ISETP.GE.OR P0, PT, R12, UR6, P0 ;  /* 0x000000060c007c0c */ /* 0x000fe40008706670 */
[----:B------:R-:W-:Y:S01]  /*2800*/  IADD3.X R5, R13, R5, R3, P1, !PT ;  /* 0x000000050d057210 */ /* 0x000fe20000ffe403 */
[----:B------:R-:W-:-:S04]  /*2810*/  IMAD R7, R73, UR4, RZ ;  /* 0x0000000449077c24 */ /* 0x000fc8000f8e02ff */
[C---:B------:R-:W-:Y:S02]  /*2820*/  IMAD R7, R72.reuse, UR5, R7 ;  /* 0x0000000548077c24 */ /* 0x040fe4000f8e0207 */
[----:B------:R-:W-:-:S04]  /*2830*/  IMAD.WIDE.U32 R74, R72, UR4, R4 ;  /* 0x00000004484a7c25 */ /* 0x000fc8000f8e0004 */
[----:B------:R-:W-:Y:S05]  /*2840*/  @P0 BRA `(.L_x_38) ;  /* 0x0000001800d00947 */ /* 0x000fea0003800000 */
[----:B-----5:R-:W-:Y:S01]  /*2850*/  FSETP.NEU.AND P0, PT, R59, RZ, PT ;  /* 0x000000ff3b00720b */ /* 0x020fe20003f0d000 */
[----:B------:R-:W-:Y:S01]  /*2860*/  IMAD.IADD R22, R67, 0x1, -R12 ;  /* 0x0000000143167824 */ /* 0x000fe200078e0a0c */
[----:B------:R-:W-:Y:S01]  /*2870*/  BSSY B0, `(.L_x_38) ;  /* 0x00001b1000007945 */ /* 0x000fe20003800000 */
[----:B------:R-:W-:Y:S02]  /*2880*/  IMAD.IADD R0, R71, 0x1, -R0 ;  /* 0x0000000147007824 */ /* 0x000fe400078e0a00 */
[----:B------:R-:W-:Y:S01]  /*2890*/  IMAD.IADD R7, R75, 0x1, R7 ;  /* 0x000000014b077824 */ /* 0x000fe200078e0207 */
[----:B------:R-:W-:-:S04]  /*28a0*/  ISETP.GT.AND P3, PT, R22, RZ, PT ;  /* 0x000000ff1600720c */ /* 0x000fc80003f64270 */
[----:B------:R-:W-:-:S03]  /*28b0*/  ISETP.GT.AND P1, PT, R0, RZ, P3 ;  /* 0x000000ff0000720c */ /* 0x000fc60001f24270 */
[----:B------:R-:W-:Y:S10]  /*28c0*/  @!P0 BRA `(.L_x_39) ;  /* 0x0000001000d48947 */ /* 0x000ff40003800000 */
[----:B------:R-:W0:Y:S01]  /*28d0*/  LDC.64 R78, c[0x0][0x5b8] ;  /* 0x00016e00ff4e7b82 */ /* 0x000e220000000a00 */
[----:B------:R-:W-:-:S07]  /*28e0*/  ULDC.64 UR4, c[0x0][0x5c0] ;  /* 0x0001700000047ab9 */ /* 0x000fce0000000a00 */
[----:B------:R-:W1:Y:S08]  /*28f0*/  LDC.64 R80, c[0x0][0x5b0] ;  /* 0x00016c00ff507b82 */ /* 0x000e700000000a00 */
[----:B------:R-:W2:Y:S01]  /*2900*/  LDC.64 R82, c[0x0][0x5a8] ;  /* 0x00016a00ff527b82 */ /* 0x000ea20000000a00 */
[-C--:B0-----:R-:W-:Y:S02]  /*2910*/  IMAD R6, R9, R78.reuse, RZ ;  /* 0x0000004e09067224 */ /* 0x081fe400078e02ff */
[----:B------:R-:W-:-:S04]  /*2920*/  IMAD.WIDE.U32 R4, R19, R78, R62 ;  /* 0x0000004e13047225 */ /* 0x000fc800078e003e */
[----:B------:R-:W-:Y:S01]  /*2930*/  IMAD R75, R19, R79, R6 ;  /* 0x0000004f134b7224 */ /* 0x000fe200078e0206 */
[----:B------:R-:W-:Y:S01]  /*2940*/  IADD3 R8, P0, R12, R4, RZ ;  /* 0x000000040c087210 */ /* 0x000fe20007f1e0ff */
[----:B-1----:R-:W-:-:S03]  /*2950*/  IMAD R3, R73, R80, RZ ;  /* 0x0000005049037224 */ /* 0x002fc600078e02ff */
[----:B------:R-:W-:Y:S01]  /*2960*/  IADD3.X R9, R13, R5, R75, P0, !PT ;  /* 0x000000050d097210 */ /* 0x000fe200007fe44b */
[C---:B------:R-:W-:Y:S02]  /*2970*/  IMAD R73, R72.reuse, R81, R3 ;  /* 0x0000005148497224 */ /* 0x040fe400078e0203 */
[----:B------:R-:W-:-:S04]  /*2980*/  IMAD.WIDE.U32 R4, R72, R80, R8 ;  /* 0x0000005048047225 */ /* 0x000fc800078e0008 */
[----:B------:R-:W-:Y:S01]  /*2990*/  IMAD.IADD R3, R5, 0x1, R73 ;  /* 0x0000000105037824 */ /* 0x000fe200078e0249 */
[----:B--2---:R-:W-:-:S04]  /*29a0*/  LEA R10, P0, R4, R82, 0x2 ;  /* 0x00000052040a7211 */ /* 0x004fc800078010ff */
[----:B------:R-:W-:-:S05]  /*29b0*/  LEA.HI.X R11, R4, R83, R3, 0x2, P0 ;  /* 0x00000053040b7211 */ /* 0x000fca00000f1403 */
[----:B------:R-:W2:Y:S01]  /*29c0*/  @P1 LDG.E.LTC128B R18, desc[UR36][R10.64] ;  /* 0x000000240a121981 */ /* 0x000ea2000c1e1920 */
[----:B------:R-:W-:Y:S01]  /*29d0*/  IMAD.WIDE.U32 R4, R72, R80, R12 ;  /* 0x0000005048047225 */ /* 0x000fe200078e000c */
[----:B------:R-:W-:Y:S01]  /*29e0*/  SHF.L.U64.HI R21, R80, 0x3, R81 ;  /* 0x0000000350157819 */ /* 0x000fe20000010251 */
[----:B------:R-:W-:Y:S01]  /*29f0*/  BSSY B1, `(.L_x_40) ;  /* 0x0000017000017945 */ /* 0x000fe20003800000 */
[----:B------:R-:W-:Y:S01]  /*2a00*/  ISETP.GT.AND P3, PT, R0, 0x8, P3 ;  /* 0x000000080000780c */ /* 0x000fe20001f64270 */
[----:B------:R-:W-:Y:S01]  /*2a10*/  IMAD.SHL.U32 R20, R80, 0x8, RZ ;  /* 0x0000000850147824 */ /* 0x000fe200078e00ff */
[----:B------:R-:W-:-:S03]  /*2a20*/  IADD3 R14, P0, R62, R4, RZ ;  /* 0x000000043e0e7210 */ /* 0x000fc60007f1e0ff */
[----:B------:R-:W-:Y:S01]  /*2a30*/  IMAD.WIDE.U32 R20, R72, R80, R20 ;  /* 0x0000005048147225 */ /* 0x000fe200078e0014 */
[----:B------:R-:W-:Y:S02]  /*2a40*/  IADD3.X R15, R63, R73, R5, P0, !PT ;  /* 0x000000493f0f7210 */ /* 0x000fe400007fe405 */
[C---:B------:R-:W-:Y:S01]  /*2a50*/  LEA R6, P0, R74.reuse, UR4, 0x2 ;  /* 0x000000044a067c11 */ /* 0x040fe2000f8010ff */
[----:B------:R-:W-:Y:S02]  /*2a60*/  IMAD.IADD R73, R73, 0x1, R21 ;  /* 0x0000000149497824 */ /* 0x000fe400078e0215 */
[----:B------:R-:W-:Y:S01]  /*2a70*/  IMAD.WIDE.U32 R14, R19, R78, R14 ;  /* 0x0000004e130e7225 */ /* 0x000fe200078e000e */
[----:B------:R-:W-:-:S03]  /*2a80*/  LEA.HI.X R7, R74, UR5, R7, 0x2, P0 ;  /* 0x000000054a077c11 */ /* 0x000fc600080f1407 */
[----:B------:R-:W-:Y:S01]  /*2a90*/  IMAD.IADD R5, R75, 0x1, R15 ;  /* 0x000000014b057824 */ /* 0x000fe200078e020f */
[----:B------:R-:W-:-:S04]  /*2aa0*/  LEA R4, P0, R14, R82, 0x2 ;  /* 0x000000520e047211 */ /* 0x000fc800078010ff */
[----:B------:R-:W-:Y:S02]  /*2ab0*/  LEA.HI.X R5, R14, R83, R5, 0x2, P0 ;  /* 0x000000530e057211 */ /* 0x000fe400000f1405 */
[----:B------:R-:W-:-:S04]  /*2ac0*/  ISETP.GT.AND P0, PT, R22, 0x1, PT ;  /* 0x000000011600780c */ /* 0x000fc80003f04270 */
[----:B------:R-:W-:Y:S01]  /*2ad0*/  ISETP.GT.AND P4, PT, R0, RZ, P0 ;  /* 0x000000ff0000720c */ /* 0x000fe20000784270 */
[----:B--2---:R-:W-:-:S04]  /*2ae0*/  FMUL R3, R18, R59 ;  /* 0x0000003b12037220 */ /* 0x004fc80000400000 */
[----:B------:R-:W-:Y:S01]  /*2af0*/  FFMA R11, R24, R58, R3 ;  /* 0x0000003a180b7223 */ /* 0x000fe20000000003 */
[----:B------:R-:W-:-:S04]  /*2b00*/  IADD3 R3, P2, R8, R20, RZ ;  /* 0x0000001408037210 */ /* 0x000fc80007f5e0ff */
[----:B------:R0:W-:Y:S01]  /*2b10*/  @P1 STG.E desc[UR36][R6.64], R11 ;  /* 0x0000000b06001986 */ /* 0x0001e2000c101924 */
[----:B------:R-:W-:Y:S01]  /*2b20*/  LEA R14, P1, R3, R82, 0x2 ;  /* 0x00000052030e7211 */ /* 0x000fe200078210ff */
[----:B------:R-:W-:Y:S01]  /*2b30*/  IMAD.X R10, R73, 0x1, R9, P2 ;  /* 0x00000001490a7824 */ /* 0x000fe200010e0609 */
[----:B------:R-:W-:Y:S11]  /*2b40*/  @!P4 BRA `(.L_x_41) ;  /* 0x000000000004c947 */ /* 0x000ff60003800000 */
[----:B------:R1:W5:Y:S02]  /*2b50*/  LDG.E.LTC128B R18, desc[UR36][R4.64+0x4] ;  /* 0x0000042404127981 */ /* 0x000364000c1e1920 */
.L_x_41:
[----:B------:R-:W-:Y:S05]  /*2b60*/  BSYNC B1 ;  /* 0x0000000000017941 */ /* 0x000fea0003800000 */
.L_x_40:
[----:B-----5:R-:W-:Y:S01]  /*2b70*/  FMUL R8, R18, R59 ;  /* 0x0000003b12087220 */ /* 0x020fe20000400000 */
[----:B------:R-:W-:-:S03]  /*2b80*/  LEA.HI.X R15, R3, R83, R10, 0x2, P1 ;  /* 0x00000053030f7211 */ /* 0x000fc600008f140a */
[----:B------:R-:W-:-:S05]  /*2b90*/  FFMA R25, R25, R58, R8 ;  /* 0x0000003a19197223 */ /* 0x000fca0000000008 */
[----:B------:R2:W-:Y:S04]  /*2ba0*/  @P4 STG.E desc[UR36][R6.64+0x4], R25 ;  /* 0x0000041906004986 */ /* 0x0005e8000c101924 */
[----:B------:R-:W3:Y:S01]  /*2bb0*/  @P3 LDG.E.LTC128B R18, desc[UR36][R14.64] ;  /* 0x000000240e123981 */ /* 0x000ee2000c1e1920 */
[----:B------:R-:W-:Y:S01]  /*2bc0*/  IADD3 R12, P1, P2, R62, R20, R12 ;  /* 0x000000143e0c7210 */ /* 0x000fe20007a3e00c */
[----:B------:R-:W-:Y:S01]  /*2bd0*/  BSSY B1, `(.L_x_42) ;  /* 0x0000010000017945 */ /* 0x000fe20003800000 */
[C---:B0-----:R-:W-:Y:S02]  /*2be0*/  SHF.L.U64.HI R11, R64.reuse, 0x2, R65 ;  /* 0x00000002400b7819 */ /* 0x041fe40000010241 */
[----:B------:R-:W-:Y:S02]  /*2bf0*/  IADD3.X R13, R63, R73, R13, P1, P2 ;  /* 0x000000493f0d7210 */ /* 0x000fe40000fe440d */
[----:B------:R-:W-:-:S02]  /*2c00*/  LEA R10, P2, R64, R6, 0x2 ;  /* 0x00000006400a7211 */ /* 0x000fc400078410ff */
[----:B------:R-:W-:Y:S01]  /*2c10*/  ISETP.GT.AND P0, PT, R0, 0x8, P0 ;  /* 0x000000080000780c */ /* 0x000fe20000704270 */
[----:B------:R-:W-:Y:S01]  /*2c20*/  IMAD.WIDE.U32 R12, R19, R78, R12 ;  /* 0x0000004e130c7225 */ /* 0x000fe200078e000c */
[----:B------:R-:W-:-:S03]  /*2c30*/  ISETP.GT.AND P1, PT, R22, 0x8, PT ;  /* 0x000000081600780c */ /* 0x000fc60003f24270 */
[----:B------:R-:W-:Y:S01]  /*2c40*/  IMAD.X R11, R11, 0x1, R7, P2 ;  /* 0x000000010b0b7824 */ /* 0x000fe200010e0607 */
[----:B------:R-:W-:Y:S01]  /*2c50*/  LEA R8, P4, R12, R82, 0x2 ;  /* 0x000000520c087211 */ /* 0x000fe200078810ff */
[----:B------:R-:W-:-:S05]  /*2c60*/  IMAD.IADD R9, R75, 0x1, R13 ;  /* 0x000000014b097824 */ /* 0x000fca00078e020d */
[----:B------:R-:W-:Y:S01]  /*2c70*/  LEA.HI.X R9, R12, R83, R9, 0x2, P4 ;  /* 0x000000530c097211 */ /* 0x000fe200020f1409 */
[----:B---3--:R-:W-:-:S04]  /*2c80*/  FMUL R3, R18, R59 ;  /* 0x0000003b12037220 */ /* 0x008fc80000400000 */
[----:B------:R-:W-:-:S05]  /*2c90*/  FFMA R3, R26, R58, R3 ;  /* 0x0000003a1a037223 */ /* 0x000fca0000000003 */
[----:B------:R2:W-:Y:S01]  /*2ca0*/  @P3 STG.E desc[UR36][R10.64], R3 ;  /* 0x000000030a003986 */ /* 0x0005e2000c101924 */
[----:B------:R-:W-:Y:S05]  /*2cb0*/  @!P0 BRA `(.L_x_43) ;  /* 0x0000000000048947 */ /* 0x000fea0003800000 */
[----:B------:R0:W5:Y:S02]  /*2cc0*/  LDG.E.LTC128B R18, desc[UR36][R8.64+0x4] ;  /* 0x0000042408127981 */ /* 0x000164000c1e1920 */
.L_x_43:
[----:B------:R-:W-:Y:S05]  /*2cd0*/  BSYNC B1 ;  /* 0x0000000000017941 */ /* 0x000fea0003800000 */
.L_x_42:
[----:B-----5:R-:W-:Y:S01]  /*2ce0*/  FMUL R12, R18, R59 ;  /* 0x0000003b120c7220 */ /* 0x020fe20000400000 */
[----:B------:R-:W-:Y:S01]  /*2cf0*/  ISETP.GT.AND P3, PT, R0, RZ, P1 ;  /* 0x000000ff0000720c */ /* 0x000fe20000f64270 */
[----:B------:R-:W-:Y:S01]  /*2d00*/  BSSY B1, `(.L_x_44) ;  /* 0x0000006000017945 */ /* 0x000fe20003800000 */
[----:B------:R-:W-:Y:S01]  /*2d10*/  ISETP.GT.AND P2, PT, R22, 0x9, PT ;  /* 0x000000091600780c */ /* 0x000fe20003f44270 */
[----:B------:R-:W-:-:S05]  /*2d20*/  FFMA R27, R27, R58, R12 ;  /* 0x0000003a1b1b7223 */ /* 0x000fca000000000c */
[----:B------:R3:W-:Y:S05]  /*2d30*/  @P0 STG.E desc[UR36][R10.64+0x4], R27 ;  /* 0x0000041b0a000986 */ /* 0x0007ea000c101924 */
[----:B------:R-:W-:Y:S05]  /*2d40*/  @!P3 BRA `(.L_x_45) ;  /* 0x000000000004b947 */ /* 0x000fea0003800000 */
[----:B------:R4:W5:Y:S02]  /*2d50*/  LDG.E.LTC128B R18, desc[UR36][R4.64+0x20] ;  /* 0x0000202404127981 */ /* 0x000964000c1e1920 */
.L_x_45:
[----:B------:R-:W-:Y:S05]  /*2d60*/  BSYNC B1 ;  /* 0x0000000000017941 */ /* 0x000fea0003800000 */
.L_x_44:
[----:B--2--5:R-:W-:Y:S01]  /*2d70*/  FMUL R3, R18, R59 ;  /* 0x0000003b12037220 */ /* 0x024fe20000400000 */
[----:B------:R-:W-:Y:S01]  /*2d80*/  ISETP.GT.AND P0, PT, R0, RZ, P2 ;  /* 0x000000ff0000720c */ /* 0x000fe20001704270 */
[----:B------:R-:W-:Y:S02]  /*2d90*/  BSSY B1, `(.L_x_46) ;  /* 0x0000005000017945 */ /* 0x000fe40003800000 */
[----:B------:R-:W-:-:S05]  /*2da0*/  FFMA R3, R28, R58, R3 ;  /* 0x0000003a1c037223 */ /* 0x000fca0000000003 */
[----:B------:R2:W-:Y:S05]  /*2db0*/  @P3 STG.E desc[UR36][R6.64+0x20], R3 ;  /* 0x0000200306003986 */ /* 0x0005ea000c101924 */
[----:B------:R-:W-:Y:S05]  /*2dc0*/  @!P0 BRA `(.L_x_47) ;  /* 0x0000000000048947 */ /* 0x000fea0003800000 */
[----:B------:R0:W5:Y:S02]  /*2dd0*/  LDG.E.LTC128B R18, desc[UR36][R4.64+0x24] ;  /* 0x0000242404127981 */ /* 0x000164000c1e1920 */
.L_x_47:
[----:B------:R-:W-:Y:S05]  /*2de0*/  BSYNC B1 ;  /* 0x0000000000017941 */ /* 0x000fea0003800000 */
.L_x_46:
[----:B-----5:R-:W-:Y:S01]  /*2df0*/  FMUL R12, R18, R59 ;  /* 0x0000003b120c7220 */ /* 0x020fe20000400000 */
[----:B------:R-:W-:Y:S01]  /*2e00*/  ISETP.GT.AND P1, PT, R0, 0x8, P1 ;  /* 0x000000080000780c */ /* 0x000fe20000f24270 */
[----:B------:R-:W-:Y:S02]  /*2e10*/  BSSY B1, `(.L_x_48) ;  /* 0x0000005000017945 */ /* 0x000fe40003800000 */
[----:B------:R-:W-:-:S05]  /*2e20*/  FFMA R29, R29, R58, R12 ;  /* 0x0000003a1d1d7223 */ /* 0x000fca000000000c */
[----:B------:R0:W-:Y:S05]  /*2e30*/  @P0 STG.E desc[UR36][R6.64+0x24], R29 ;  /* 0x0000241d06000986 */ /* 0x0001ea000c101924 */
[----:B------:R-:W-:Y:S05]  /*2e40*/  @!P1 BRA `(.L_x_49) ;  /* 0x0000000000049947 */ /* 0x000fea0003800000 */
[----:B------:R0:W5:Y:S02]  /*2e50*/  LDG.E.LTC128B R18, desc[UR36][R8.64+0x20] ;  /* 0x0000202408127981 */ /* 0x000164000c1e1920 */
.L_x_49:
[----:B------:R-:W-:Y:S05]  /*2e60*/  BSYNC B1 ;  /* 0x0000000000017941 */ /* 0x000fea0003800000 */
.L_x_48:
[----:B--2--5:R-:W-:Y:S01]  /*2e70*/  FMUL R3, R18, R59 ;  /* 0x0000003b12037220 */ /* 0x024fe20000400000 */
[----:B------:R-:W-:Y:S01]  /*2e80*/  ISETP.GT.AND P2, PT, R0, 0x8, P2 ;  /* 0x000000080000780c */ /* 0x000fe20001744270 */
[----:B------:R-:W-:Y:S01]  /*2e90*/  BSSY B1, `(.L_x_50) ;  /* 0x0000006000017945 */ /* 0x000fe20003800000 */
[----:B------:R-:W-:Y:S01]  /*2ea0*/  ISETP.GT.AND P0, PT, R22, 0x10, PT ;  /* 0x000000101600780c */ /* 0x000fe20003f04270 */
[----:B------:R-:W-:-:S05]  /*2eb0*/  FFMA R3, R30, R58, R3 ;  /* 0x0000003a1e037223 */ /* 0x000fca0000000003 */
[----:B------:R2:W-:Y:S05]  /*2ec0*/  @P1 STG.E desc[UR36][R10.64+0x20], R3 ;  /* 0x000020030a001986 */ /* 0x0005ea000c101924 */
[----:B------:R-:W-:Y:S05]  /*2ed0*/  @!P2 BRA `(.L_x_51) ;  /* 0x000000000004a947 */ /* 0x000fea0003800000 */
[----:B------:R0:W5:Y:S02]  /*2ee0*/  LDG.E.LTC128B R18, desc[UR36][R8.64+0x24] ;  /* 0x0000242408127981 */ /* 0x000164000c1e1920 */
.L_x_51:
[----:B------:R-:W-:Y:S05]  /*2ef0*/  BSYNC B1 ;  /* 0x0000000000017941 */ /* 0x000fea0003800000 */
.L_x_50:
        /* <DEDUP_REMOVED lines=8> */
.L_x_53:
[----:B------:R-:W-:Y:S05]  /*2f80*/  BSYNC B1 ;  /* 0x0000000000017941 */ /* 0x000fea0003800000 */
.L_x_52:
[----:B--2--5:R-:W-:Y:S01]  /*2f90*/  FMUL R3, R18, R59 ;  /* 0x0000003b12037220 */ /* 0x024fe20000400000 */
[----:B------:R-:W-:Y:S01]  /*2fa0*/  ISETP.GT.AND P2, PT, R0, RZ, P1 ;  /* 0x000000ff0000720c */ /* 0x000fe20000f44270 */
[----:B------:R-:W-:Y:S02]  /*2fb0*/  BSSY B1, `(.L_x_54) ;  /* 0x0000005000017945 */ /* 0x000fe40003800000 */
[----:B------:R-:W-:-:S05]  /*2fc0*/  FFMA R3, R32, R58, R3 ;  /* 0x0000003a20037223 */ /* 0x000fca0000000003 */
[----:B------:R2:W-:Y:S05]  /*2fd0*/  @P3 STG.E desc[UR36][R6.64+0x40], R3 ;  /* 0x0000400306003986 */ /* 0x0005ea000c101924 */
[----:B------:R-:W-:Y:S05]  /*2fe0*/  @!P2 BRA `(.L_x_55) ;  /* 0x000000000004a947 */ /* 0x000fea0003800000 */
[----:B------:R0:W5:Y:S02]  /*2ff0*/  LDG.E.LTC128B R18, desc[UR36][R4.64+0x44] ;  /* 0x0000442404127981 */ /* 0x000164000c1e1920 */
.L_x_55:
[----:B------:R-:W-:Y:S05]  /*3000*/  BSYNC B1 ;  /* 0x0000000000017941 */ /* 0x000fea0003800000 */
.L_x_54:
[----:B-----5:R-:W-:Y:S01]  /*3010*/  FMUL R12, R18, R59 ;  /* 0x0000003b120c7220 */ /* 0x020fe20000400000 */
[----:B------:R-:W-:Y:S01]  /*3020*/  ISETP.GT.AND P0, PT, R0, 0x8, P0 ;  /* 0x000000080000780c */ /* 0x000fe20000704270 */
[----:B------:R-:W-:Y:S02]  /*3030*/  BSSY B1, `(.L_x_56) ;  /* 0x0000005000017945 */ /* 0x000fe40003800000 */
[----:B------:R-:W-:-:S05]  /*3040*/  FFMA R33, R33, R58, R12 ;  /* 0x0000003a21217223 */ /* 0x000fca000000000c */
[----:B------:R0:W-:Y:S05]  /*3050*/  @P2 STG.E desc[UR36][R6.64+0x44], R33 ;  /* 0x0000442106002986 */ /* 0x0001ea000c101924 */
[----:B------:R-:W-:Y:S05]  /*3060*/  @!P0 BRA `(.L_x_57) ;  /* 0x0000000000048947 */ /* 0x000fea0003800000 */
[----:B------:R0:W5:Y:S02]  /*3070*/  LDG.E.LTC128B R18, desc[UR36][R8.64+0x40] ;  /* 0x0000402408127981 */ /* 0x000164000c1e1920 */
.L_x_57:
[----:B------:R-:W-:Y:S05]  /*3080*/  BSYNC B1 ;  /* 0x0000000000017941 */ /* 0x000fea0003800000 */
.L_x_56:
        /* <DEDUP_REMOVED lines=8> */
.L_x_59:
[----:B------:R-:W-:Y:S05]  /*3110*/  BSYNC B1 ;  /* 0x0000000000017941 */ /* 0x000fea0003800000 */
.L_x_58:
        /* <DEDUP_REMOVED lines=8> */
.L_x_61:
[----:B------:R-:W-:Y:S05]  /*31a0*/  BSYNC B1 ;  /* 0x0000000000017941 */ /* 0x000fea0003800000 */
.L_x_60:
[----:B--2--5:R-:W-:Y:S01]  /*31b0*/  FMUL R3, R18, R59 ;  /* 0x0000003b12037220 */ /* 0x024fe20000400000 */
[----:B------:R-:W-:Y:S01]  /*31c0*/  ISETP.GT.AND P1, PT, R0, RZ, P0 ;  /* 0x000000ff0000720c */ /* 0x000fe20000724270 */
[----:B------:R-:W-:Y:S02]  /*31d0*/  BSSY B1, `(.L_x_62) ;  /* 0x0000005000017945 */ /* 0x000fe40003800000 */
[----:B------:R-:W-:-:S05]  /*31e0*/  FFMA R3, R36, R58, R3 ;  /* 0x0000003a24037223 */ /* 0x000fca0000000003 */
[----:B------:R2:W-:Y:S05]  /*31f0*/  @P3 STG.E desc[UR36][R6.64+0x60], R3 ;  /* 0x0000600306003986 */ /* 0x0005ea000c101924 */
[----:B------:R-:W-:Y:S05]  /*3200*/  @!P1 BRA `(.L_x_63) ;  /* 0x0000000000049947 */ /* 0x000fea0003800000 */
[----:B------:R0:W5:Y:S02]  /*3210*/  LDG.E.LTC128B R18, desc[UR36][R4.64+0x64] ;  /* 0x0000642404127981 */ /* 0x000164000c1e1920 */
.L_x_63:
[----:B------:R-:W-:Y:S05]  /*3220*/  BSYNC B1 ;  /* 0x0000000000017941 */ /* 0x000fea0003800000 */
.L_x_62:
[----:B-----5:R-:W-:Y:S01]  /*3230*/  FMUL R12, R18, R59 ;  /* 0x0000003b120c7220 */ /* 0x020fe20000400000 */
[----:B------:R-:W-:Y:S01]  /*3240*/  ISETP.GT.AND P2, PT, R0, 0x8, P2 ;  /* 0x000000080000780c */ /* 0x000fe20001744270 */
[----:B------:R-:W-:Y:S02]  /*3250*/  BSSY B1, `(.L_x_64) ;  /* 0x0000005000017945 */ /* 0x000fe40003800000 */
[----:B------:R-:W-:-:S05]  /*3260*/  FFMA R37, R37, R58, R12 ;  /* 0x0000003a25257223 */ /* 0x000fca000000000c */
[----:B------:R0:W-:Y:S05]  /*3270*/  @P1 STG.E desc[UR36][R6.64+0x64], R37 ;  /* 0x0000642506001986 */ /* 0x0001ea000c101924 */
[----:B------:R-:W-:Y:S05]  /*3280*/  @!P2 BRA `(.L_x_65) ;  /* 0x000000000004a947 */ /* 0x000fea0003800000 */
[----:B------:R0:W5:Y:S02]  /*3290*/  LDG.E.LTC128B R18, desc[UR36][R8.64+0x60] ;  /* 0x0000602408127981 */ /* 0x000164000c1e1920 */
.L_x_65:
[----:B------:R-:W-:Y:S05]  /*32a0*/  BSYNC B1 ;  /* 0x0000000000017941 */ /* 0x000fea0003800000 */
.L_x_64:
        /* <DEDUP_REMOVED lines=8> */
.L_x_67:
[----:B------:R-:W-:Y:S05]  /*3330*/  BSYNC B1 ;  /* 0x0000000000017941 */ /* 0x000fea0003800000 */
.L_x_66:
        /* <DEDUP_REMOVED lines=8> */
.L_x_69:
[----:B------:R-:W-:Y:S05]  /*33c0*/  BSYNC B1 ;  /* 0x0000000000017941 */ /* 0x000fea0003800000 */
.L_x_68:
[----:B--2--5:R-:W-:Y:S01]  /*33d0*/  FMUL R3, R18, R59 ;  /* 0x0000003b12037220 */ /* 0x024fe20000400000 */
[----:B------:R-:W-:Y:S01]  /*33e0*/  ISETP.GT.AND P0, PT, R0, RZ, P2 ;  /* 0x000000ff0000720c */ /* 0x000fe20001704270 */
[----:B------:R-:W-:Y:S02]  /*33f0*/  BSSY B1, `(.L_x_70) ;  /* 0x0000005000017945 */ /* 0x000fe40003800000 */
[----:B------:R-:W-:-:S05]  /*3400*/  FFMA R3, R40, R58, R3 ;  /* 0x0000003a28037223 */ /* 0x000fca0000000003 */
[----:B------:R2:W-:Y:S05]  /*3410*/  @P3 STG.E desc[UR36][R6.64+0x80], R3 ;  /* 0x0000800306003986 */ /* 0x0005ea000c101924 */
[----:B------:R-:W-:Y:S05]  /*3420*/  @!P0 BRA `(.L_x_71) ;  /* 0x0000000000048947 */ /* 0x000fea0003800000 */
[----:B------:R0:W5:Y:S02]  /*3430*/  LDG.E.LTC128B R18, desc[UR36][R4.64+0x84] ;  /* 0x0000842404127981 */ /* 0x000164000c1e1920 */
.L_x_71:
[----:B------:R-:W-:Y:S05]  /*3440*/  BSYNC B1 ;  /* 0x0000000000017941 */ /* 0x000fea0003800000 */
.L_x_70:
[----:B-----5:R-:W-:Y:S01]  /*3450*/  FMUL R12, R18, R59 ;  /* 0x0000003b120c7220 */ /* 0x020fe20000400000 */
[----:B------:R-:W-:Y:S01]  /*3460*/  ISETP.GT.AND P1, PT, R0, 0x8, P1 ;  /* 0x000000080000780c */ /* 0x000fe20000f24270 */
[----:B------:R-:W-:Y:S02]  /*3470*/  BSSY B1, `(.L_x_72) ;  /* 0x0000005000017945 */ /* 0x000fe40003800000 */
[----:B------:R-:W-:-:S05]  /*3480*/  FFMA R41, R41, R58, R12 ;  /* 0x0000003a29297223 */ /* 0x000fca000000000c */
[----:B------:R0:W-:Y:S05]  /*3490*/  @P0 STG.E desc[UR36][R6.64+0x84], R41 ;  /* 0x0000842906000986 */ /* 0x0001ea000c101924 */
[----:B------:R-:W-:Y:S05]  /*34a0*/  @!P1 BRA `(.L_x_73) ;  /* 0x0000000000049947 */ /* 0x000fea0003800000 */
[----:B------:R0:W5:Y:S02]  /*34b0*/  LDG.E.LTC128B R18, desc[UR36][R8.64+0x80] ;  /* 0x0000802408127981 */ /* 0x000164000c1e1920 */
.L_x_73:
[----:B------:R-:W-:Y:S05]  /*34c0*/  BSYNC B1 ;  /* 0x0000000000017941 */ /* 0x000fea0003800000 */
.L_x_72:
        /* <DEDUP_REMOVED lines=8> */
.L_x_75:
[----:B------:R-:W-:Y:S05]  /*3550*/  BSYNC B1 ;  /* 0x0000000000017941 */ /* 0x000fea0003800000 */
.L_x_74:
        /* <DEDUP_REMOVED lines=8> */
.L_x_77:
[----:B------:R-:W-:Y:S05]  /*35e0*/  BSYNC B1 ;  /* 0x0000000000017941 */ /* 0x000fea0003800000 */
.L_x_76:
[----:B--2--5:R-:W-:Y:S01]  /*35f0*/  FMUL R3, R18, R59 ;  /* 0x0000003b12037220 */ /* 0x024fe20000400000 */
[----:B------:R-:W-:Y:S01]  /*3600*/  ISETP.GT.AND P2, PT, R0, RZ, P1 ;  /* 0x000000ff0000720c */ /* 0x000fe20000f44270 */
[----:B------:R-:W-:Y:S02]  /*3610*/  BSSY B1, `(.L_x_78) ;  /* 0x0000005000017945 */ /* 0x000fe40003800000 */
[----:B------:R-:W-:-:S05]  /*3620*/  FFMA R3, R44, R58, R3 ;  /* 0x0000003a2c037223 */ /* 0x000fca0000000003 */
[----:B------:R2:W-:Y:S05]  /*3630*/  @P3 STG.E desc[UR36][R6.64+0xa0], R3 ;  /* 0x0000a00306003986 */ /* 0x0005ea000c101924 */
[----:B------:R-:W-:Y:S05]  /*3640*/  @!P2 BRA `(.L_x_79) ;  /* 0x000000000004a947 */ /* 0x000fea0003800000 */
[----:B------:R0:W5:Y:S02]  /*3650*/  LDG.E.LTC128B R18, desc[UR36][R4.64+0xa4] ;  /* 0x0000a42404127981 */ /* 0x000164000c1e1920 */
.L_x_79:
[----:B------:R-:W-:Y:S05]  /*3660*/  BSYNC B1 ;  /* 0x0000000000017941 */ /* 0x000fea0003800000 */
.L_x_78:
[----:B-----5:R-:W-:Y:S01]  /*3670*/  FMUL R12, R18, R59 ;  /* 0x0000003b120c7220 */ /* 0x020fe20000400000 */
[----:B------:R-:W-:Y:S01]  /*3680*/  ISETP.GT.AND P0, PT, R0, 0x8, P0 ;  /* 0x000000080000780c */ /* 0x000fe20000704270 */
[----:B------:R-:W-:Y:S02]  /*3690*/  BSSY B1, `(.L_x_80) ;  /* 0x0000005000017945 */ /* 0x000fe40003800000 */
[----:B------:R-:W-:-:S05]  /*36a0*/  FFMA R45, R45, R58, R12 ;  /* 0x0000003a2d2d7223 */ /* 0x000fca000000000c */
[----:B------:R0:W-:Y:S05]  /*36b0*/  @P2 STG.E desc[UR36][R6.64+0xa4], R45 ;  /* 0x0000a42d06002986 */ /* 0x0001ea000c101924 */
[----:B------:R-:W-:Y:S05]  /*36c0*/  @!P0 BRA `(.L_x_81) ;  /* 0x0000000000048947 */ /* 0x000fea0003800000 */
[----:B------:R0:W5:Y:S02]  /*36d0*/  LDG.E.LTC128B R18, desc[UR36][R8.64+0xa0] ;  /* 0x0000a02408127981 */ /* 0x000164000c1e1920 */
.L_x_81:
[----:B------:R-:W-:Y:S05]  /*36e0*/  BSYNC B1 ;  /* 0x0000000000017941 */ /* 0x000fea0003800000 */
.L_x_80:
        /* <DEDUP_REMOVED lines=8> */
.L_x_83:
[----:B------:R-:W-:Y:S05]  /*3770*/  BSYNC B1 ;  /* 0x0000000000017941 */ /* 0x000fea0003800000 */
.L_x_82:
        /* <DEDUP_REMOVED lines=8> */
.L_x_85:
[----:B------:R-:W-:Y:S05]  /*3800*/  BSYNC B1 ;  /* 0x0000000000017941 */ /* 0x000fea0003800000 */
.L_x_84:
[----:B--2--5:R-:W-:Y:S01]  /*3810*/  FMUL R3, R18, R59 ;  /* 0x0000003b12037220 */ /* 0x024fe20000400000 */
[----:B------:R-:W-:Y:S01]  /*3820*/  ISETP.GT.AND P1, PT, R0, RZ, P0 ;  /* 0x000000ff0000720c */ /* 0x000fe20000724270 */
[----:B------:R-:W-:Y:S02]  /*3830*/  BSSY B1, `(.L_x_86) ;  /* 0x0000005000017945 */ /* 0x000fe40003800000 */
[----:B------:R-:W-:-:S05]  /*3840*/  FFMA R3, R48, R58, R3 ;  /* 0x0000003a30037223 */ /* 0x000fca0000000003 */
[----:B------:R2:W-:Y:S05]  /*3850*/  @P3 STG.E desc[UR36][R6.64+0xc0], R3 ;  /* 0x0000c00306003986 */ /* 0x0005ea000c101924 */
[----:B------:R-:W-:Y:S05]  /*3860*/  @!P1 BRA `(.L_x_87) ;  /* 0x0000000000049947 */ /* 0x000fea0003800000 */
[----:B------:R0:W5:Y:S02]  /*3870*/  LDG.E.LTC128B R18, desc[UR36][R4.64+0xc4] ;  /* 0x0000c42404127981 */ /* 0x000164000c1e1920 */
.L_x_87:
[----:B------:R-:W-:Y:S05]  /*3880*/  BSYNC B1 ;  /* 0x0000000000017941 */ /* 0x000fea0003800000 */
.L_x_86:
[----:B-----5:R-:W-:Y:S01]  /*3890*/  FMUL R12, R18, R59 ;  /* 0x0000003b120c7220 */ /* 0x020fe20000400000 */
[----:B------:R-:W-:Y:S01]  /*38a0*/  ISETP.GT.AND P2, PT, R0, 0x8, P2 ;  /* 0x000000080000780c */ /* 0x000fe20001744270 */
[----:B------:R-:W-:Y:S02]  /*38b0*/  BSSY B1, `(.L_x_88) ;  /* 0x0000005000017945 */ /* 0x000fe40003800000 */
[----:B------:R-:W-:-:S05]  /*38c0*/  FFMA R49, R49, R58, R12 ;  /* 0x0000003a31317223 */ /* 0x000fca000000000c */
[----:B------:R0:W-:Y:S05]  /*38d0*/  @P1 STG.E desc[UR36][R6.64+0xc4], R49 ;  /* 0x0000c43106001986 */ /* 0x0001ea000c101924 */
[----:B------:R-:W-:Y:S05]  /*38e0*/  @!P2 BRA `(.L_x_89) ;  /* 0x000000000004a947 */ /* 0x000fea0003800000 */
[----:B------:R0:W5:Y:S02]  /*38f0*/  LDG.E.LTC128B R18, desc[UR36][R8.64+0xc0] ;  /* 0x0000c02408127981 */ /* 0x000164000c1e1920 */
.L_x_89:
[----:B------:R-:W-:Y:S05]  /*3900*/  BSYNC B1 ;  /* 0x0000000000017941 */ /* 0x000fea0003800000 */
.L_x_88:
        /* <DEDUP_REMOVED lines=8> */
.L_x_91:
[----:B------:R-:W-:Y:S05]  /*3990*/  BSYNC B1 ;  /* 0x0000000000017941 */ /* 0x000fea0003800000 */
.L_x_90:
        /* <DEDUP_REMOVED lines=8> */
.L_x_93:
[----:B------:R-:W-:Y:S05]  /*3a20*/  BSYNC B1 ;  /* 0x0000000000017941 */ /* 0x000fea0003800000 */
.L_x_92:
[----:B--2--5:R-:W-:Y:S01]  /*3a30*/  FMUL R3, R18, R59 ;  /* 0x0000003b12037220 */ /* 0x024fe20000400000 */
[----:B------:R-:W-:Y:S01]  /*3a40*/  ISETP.GT.AND P0, PT, R0, RZ, P2 ;  /* 0x000000ff0000720c */ /* 0x000fe20001704270 */
[----:B------:R-:W-:Y:S02]  /*3a50*/  BSSY B1, `(.L_x_94) ;  /* 0x0000005000017945 */ /* 0x000fe40003800000 */
[----:B------:R-:W-:-:S05]  /*3a60*/  FFMA R3, R52, R58, R3 ;  /* 0x0000003a34037223 */ /* 0x000fca0000000003 */
[----:B------:R2:W-:Y:S05]  /*3a70*/  @P3 STG.E desc[UR36][R6.64+0xe0], R3 ;  /* 0x0000e00306003986 */ /* 0x0005ea000c101924 */
[----:B------:R-:W-:Y:S05]  /*3a80*/  @!P0 BRA `(.L_x_95) ;  /* 0x0000000000048947 */ /* 0x000fea0003800000 */
[----:B------:R0:W5:Y:S02]  /*3a90*/  LDG.E.LTC128B R18, desc[UR36][R4.64+0xe4] ;  /* 0x0000e42404127981 */ /* 0x000164000c1e1920 */
.L_x_95:
[----:B------:R-:W-:Y:S05]  /*3aa0*/  BSYNC B1 ;  /* 0x0000000000017941 */ /* 0x000fea0003800000 */
.L_x_94:
[----:B01--45:R-:W-:Y:S01]  /*3ab0*/  FMUL R4, R18, R59 ;  /* 0x0000003b12047220 */ /* 0x033fe20000400000 */
[----:B------:R-:W-:Y:S01]  /*3ac0*/  ISETP.GT.AND P1, PT, R0, 0x8, P1 ;  /* 0x000000080000780c */ /* 0x000fe20000f24270 */
[----:B------:R-:W-:Y:S02]  /*3ad0*/  BSSY B1, `(.L_x_96) ;  /* 0x0000005000017945 */ /* 0x000fe40003800000 */
[----:B------:R-:W-:-:S05]  /*3ae0*/  FFMA R53, R53, R58, R4 ;  /* 0x0000003a35357223 */ /* 0x000fca0000000004 */
[----:B------:R0:W-:Y:S05]  /*3af0*/  @P0 STG.E desc[UR36][R6.64+0xe4], R53 ;  /* 0x0000e43506000986 */ /* 0x0001ea000c101924 */
[----:B------:R-:W-:Y:S05]  /*3b00*/  @!P1 BRA `(.L_x_97) ;  /* 0x0000000000049947 */ /* 0x000fea0003800000 */
[----:B------:R1:W5:Y:S02]  /*3b10*/  LDG.E.LTC128B R18, desc[UR36][R8.64+0xe0] ;  /* 0x0000e02408127981 */ /* 0x000364000c1e1920 */
.L_x_97:
[----:B------:R-:W-:Y:S05]  /*3b20*/  BSYNC B1 ;  /* 0x0000000000017941 */ /* 0x000fea0003800000 */
.L_x_96:
[----:B--2--5:R-:W-:Y:S01]  /*3b30*/  FMUL R3, R18, R59 ;  /* 0x0000003b12037220 */ /* 0x024fe20000400000 */
[----:B------:R-:W-:Y:S01]  /*3b40*/  @P1 IMAD.MOV.U32 R4, RZ, RZ, R10 ;  /* 0x000000ffff041224 */ /* 0x000fe200078e000a */
[----:B------:R-:W-:Y:S01]  /*3b50*/  ISETP.GT.AND P2, PT, R0, 0x8, P2 ;  /* 0x000000080000780c */ /* 0x000fe20001744270 */
[----:B------:R-:W-:Y:S02]  /*3b60*/  @P1 IMAD.MOV.U32 R5, RZ, RZ, R11 ;  /* 0x000000ffff051224 */ /* 0x000fe400078e000b */
[----:B------:R-:W-:Y:S01]  /*3b70*/  FFMA R3, R54, R58, R3 ;  /* 0x0000003a36037223 */ /* 0x000fe20000000003 */
[----:B------:R-:W-:Y:S04]  /*3b80*/  BSSY B1, `(.L_x_98) ;  /* 0x0000004000017945 */ /* 0x000fe80003800000 */
[----:B------:R2:W-:Y:S05]  /*3b90*/  @P1 STG.E desc[UR36][R4.64+0xe0], R3 ;  /* 0x0000e00304001986 */ /* 0x0005ea000c101924 */
[----:B------:R-:W-:Y:S05]  /*3ba0*/  @!P2 BRA `(.L_x_99) ;  /* 0x000000000004a947 */ /* 0x000fea0003800000 */
[----:B------:R4:W5:Y:S02]  /*3bb0*/  LDG.E.LTC128B R18, desc[UR36][R8.64+0xe4] ;  /* 0x0000e42408127981 */ /* 0x000964000c1e1920 */
.L_x_99:
[----:B------:R-:W-:Y:S05]  /*3bc0*/  BSYNC B1 ;  /* 0x0000000000017941 */ /* 0x000fea0003800000 */
.L_x_98:
[----:B-----5:R-:W-:-:S04]  /*3bd0*/  FMUL R18, R18, R59 ;  /* 0x0000003b12127220 */ /* 0x020fc80000400000 */
[----:B------:R-:W-:Y:S01]  /*3be0*/  FFMA R55, R55, R58, R18 ;  /* 0x0000003a37377223 */ /* 0x000fe20000000012 */
[----:B------:R-:W-:Y:S06]  /*3bf0*/  @!P2 BRA `(.L_x_100) ;  /* 0x0000000400e0a947 */ /* 0x000fec0003800000 */
[----:B------:R0:W-:Y:S01]  /*3c00*/  STG.E desc[UR36][R10.64+0xe4], R55 ;  /* 0x0000e4370a007986 */ /* 0x0001e2000c101924 */
[----:B------:R-:W-:Y:S05]  /*3c10*/  BRA `(.L_x_100) ;  /* 0x0000000400d87947 */ /* 0x000fea0003800000 */
.L_x_39:
[----:B------:R-:W-:Y:S01]  /*3c20*/  ISETP.GT.AND P0, PT, R22, 0x1, PT ;  /* 0x000000011600780c */ /* 0x000fe20003f04270 */
[----:B------:R-:W-:Y:S01]  /*3c30*/  ULDC.64 UR4, c[0x0][0x5c0] ;  /* 0x0001700000047ab9 */ /* 0x000fe20000000a00 */
[-C--:B------:R-:W-:Y:S01]  /*3c40*/  FMUL R3, R24, R58.reuse ;  /* 0x0000003a18037220 */ /* 0x080fe20000400000 */
[----:B------:R-:W-:Y:S01]  /*3c50*/  LEA R4, P4, R74, UR4, 0x2 ;  /* 0x000000044a047c11 */ /* 0x000fe2000f8810ff */
[-C--:B------:R-:W-:Y:S01]  /*3c60*/  FMUL R25, R25, R58.reuse ;  /* 0x0000003a19197220 */ /* 0x080fe20000400000 */
[----:B------:R-:W-:Y:S01]  /*3c70*/  ISETP.GT.AND P2, PT, R0, RZ, P0 ;  /* 0x000000ff0000720c */ /* 0x000fe20000744270 */
[-C--:B------:R-:W-:Y:S01]  /*3c80*/  FMUL R27, R27, R58.reuse ;  /* 0x0000003a1b1b7220 */ /* 0x080fe20000400000 */
[----:B------:R-:W-:Y:S01]  /*3c90*/  LEA.HI.X R5, R74, UR5, R7, 0x2, P4 ;  /* 0x000000054a057c11 */ /* 0x000fe2000a0f1407 */
[-C--:B------:R-:W-:Y:S01]  /*3ca0*/  FMUL R9, R28, R58.reuse ;  /* 0x0000003a1c097220 */ /* 0x080fe20000400000 */
[C---:B------:R-:W-:Y:S01]  /*3cb0*/  ISETP.GT.AND P3, PT, R0.reuse, 0x8, P3 ;  /* 0x000000080000780c */ /* 0x040fe20001f64270 */
[-C--:B------:R-:W-:Y:S01]  /*3cc0*/  FMUL R29, R29, R58.reuse ;  /* 0x0000003a1d1d7220 */ /* 0x080fe20000400000 */
[----:B------:R-:W-:Y:S01]  /*3cd0*/  ISETP.GT.AND P0, PT, R0, 0x8, P0 ;  /* 0x000000080000780c */ /* 0x000fe20000704270 */
[----:B------:R0:W-:Y:S01]  /*3ce0*/  @P1 STG.E desc[UR36][R4.64], R3 ;  /* 0x0000000304001986 */ /* 0x0001e2000c101924 */
[----:B------:R-:W-:Y:S01]  /*3cf0*/  ISETP.GT.AND P5, PT, R22, 0x8, PT ;  /* 0x000000081600780c */ /* 0x000fe20003fa4270 */
[-C--:B------:R-:W-:Y:S01]  /*3d00*/  FMUL R31, R31, R58.reuse ;  /* 0x0000003a1f1f7220 */ /* 0x080fe20000400000 */
[C---:B------:R-:W-:Y:S01]  /*3d10*/  SHF.L.U64.HI R7, R64.reuse, 0x2, R65 ;  /* 0x0000000240077819 */ /* 0x040fe20000010241 */
[----:B------:R-:W-:Y:S01]  /*3d20*/  FMUL R33, R33, R58 ;  /* 0x0000003a21217220 */ /* 0x000fe20000400000 */
[----:B------:R-:W-:Y:S01]  /*3d30*/  LEA R6, P1, R64, R4, 0x2 ;  /* 0x0000000440067211 */ /* 0x000fe200078210ff */
[----:B------:R-:W-:Y:S01]  /*3d40*/  @P2 STG.E desc[UR36][R4.64+0x4], R25 ;  /* 0x0000041904002986 */ /* 0x000fe2000c101924 */
[----:B------:R-:W-:Y:S01]  /*3d50*/  ISETP.GT.AND P4, PT, R22, 0x9, PT ;  /* 0x000000091600780c */ /* 0x000fe20003f84270 */
[-C--:B------:R-:W-:Y:S01]  /*3d60*/  FMUL R35, R35, R58.reuse ;  /* 0x0000003a23237220 */ /* 0x080fe20000400000 */
[C---:B------:R-:W-:Y:S01]  /*3d70*/  ISETP.GT.AND P2, PT, R0.reuse, RZ, P5 ;  /* 0x000000ff0000720c */ /* 0x040fe20002f44270 */
[----:B------:R-:W-:Y:S01]  /*3d80*/  IMAD.X R7, R7, 0x1, R5, P1 ;  /* 0x0000000107077824 */ /* 0x000fe200008e0605 */
[----:B------:R-:W-:Y:S01]  /*3d90*/  ISETP.GT.AND P1, PT, R0, RZ, P4 ;  /* 0x000000ff0000720c */ /* 0x000fe20002724270 */
[-C--:B0-----:R-:W-:Y:S01]  /*3da0*/  FMUL R3, R26, R58.reuse ;  /* 0x0000003a1a037220 */ /* 0x081fe20000400000 */
[----:B------:R-:W-:Y:S01]  /*3db0*/  ISETP.GT.AND P4, PT, R0, 0x8, P4 ;  /* 0x000000080000780c */ /* 0x000fe20002784270 */
[-C--:B------:R-:W-:Y:S01]  /*3dc0*/  FMUL R37, R37, R58.reuse ;  /* 0x0000003a25257220 */ /* 0x080fe20000400000 */
[-C--:B------:R-:W-:Y:S01]  /*3dd0*/  FMUL R39, R39, R58.reuse ;  /* 0x0000003a27277220 */ /* 0x080fe20000400000 */
[-C--:B------:R-:W-:Y:S01]  /*3de0*/  FMUL R41, R41, R58.reuse ;  /* 0x0000003a29297220 */ /* 0x080fe20000400000 */
[----:B------:R0:W-:Y:S01]  /*3df0*/  @P3 STG.E desc[UR36][R6.64], R3 ;  /* 0x0000000306003986 */ /* 0x0001e2000c101924 */
[----:B------:R-:W-:Y:S01]  /*3e00*/  ISETP.GT.AND P3, PT, R22, 0x11, PT ;  /* 0x000000111600780c */ /* 0x000fe20003f64270 */
[-C--:B------:R-:W-:Y:S01]  /*3e10*/  FMUL R43, R43, R58.reuse ;  /* 0x0000003a2b2b7220 */ /* 0x080fe20000400000 */
[-C--:B------:R-:W-:Y:S01]  /*3e20*/  FMUL R45, R45, R58.reuse ;  /* 0x0000003a2d2d7220 */ /* 0x080fe20000400000 */
[----:B------:R-:W-:Y:S01]  /*3e30*/  @P0 STG.E desc[UR36][R6.64+0x4], R27 ;  /* 0x0000041b06000986 */ /* 0x000fe2000c101924 */
[----:B------:R-:W-:Y:S01]  /*3e40*/  ISETP.GT.AND P0, PT, R0, 0x8, P5 ;  /* 0x000000080000780c */ /* 0x000fe20002f04270 */
[-C--:B------:R-:W-:Y:S01]  /*3e50*/  FMUL R47, R47, R58.reuse ;  /* 0x0000003a2f2f7220 */ /* 0x080fe20000400000 */
[----:B------:R-:W-:Y:S01]  /*3e60*/  ISETP.GT.AND P5, PT, R22, 0x10, PT ;  /* 0x000000101600780c */ /* 0x000fe20003fa4270 */
[----:B------:R1:W-:Y:S01]  /*3e70*/  @P2 STG.E desc[UR36][R4.64+0x20], R9 ;  /* 0x0000200904002986 */ /* 0x0003e2000c101924 */
[-C--:B------:R-:W-:Y:S01]  /*3e80*/  FMUL R49, R49, R58.reuse ;  /* 0x0000003a31317220 */ /* 0x080fe20000400000 */
[-C--:B------:R-:W-:Y:S01]  /*3e90*/  FMUL R51, R51, R58.reuse ;  /* 0x0000003a33337220 */ /* 0x080fe20000400000 */
[----:B------:R-:W-:Y:S01]  /*3ea0*/  ISETP.GT.AND P2, PT, R0, RZ, P5 ;  /* 0x000000ff0000720c */ /* 0x000fe20002f44270 */
[----:B------:R-:W-:Y:S01]  /*3eb0*/  @P1 STG.E desc[UR36][R4.64+0x24], R29 ;  /* 0x0000241d04001986 */ /* 0x000fe2000c101924 */
[-C--:B0-----:R-:W-:Y:S01]  /*3ec0*/  FMUL R3, R30, R58.reuse ;  /* 0x0000003a1e037220 */ /* 0x081fe20000400000 */
[C---:B------:R-:W-:Y:S01]  /*3ed0*/  ISETP.GT.AND P1, PT, R0.reuse, RZ, P3 ;  /* 0x000000ff0000720c */ /* 0x040fe20001f24270 */
[-C--:B------:R-:W-:Y:S01]  /*3ee0*/  FMUL R53, R53, R58.reuse ;  /* 0x0000003a35357220 */ /* 0x080fe20000400000 */
[----:B------:R-:W-:Y:S01]  /*3ef0*/  ISETP.GT.AND P3, PT, R0, 0x8, P3 ;  /* 0x000000080000780c */ /* 0x000fe20001f64270 */
[-C--:B------:R-:W-:Y:S01]  /*3f00*/  FMUL R11, R54, R58.reuse ;  /* 0x0000003a360b7220 */ /* 0x080fe20000400000 */
[----:B------:R0:W-:Y:S01]  /*3f10*/  @P0 STG.E desc[UR36][R6.64+0x20], R3 ;  /* 0x0000200306000986 */ /* 0x0001e2000c101924 */
[----:B------:R-:W-:Y:S01]  /*3f20*/  ISETP.GT.AND P0, PT, R0, 0x8, P5 ;  /* 0x000000080000780c */ /* 0x000fe20002f04270 */
[-C--:B-1----:R-:W-:Y:S01]  /*3f30*/  FMUL R9, R32, R58.reuse ;  /* 0x0000003a20097220 */ /* 0x082fe20000400000 */
[C---:B------:R-:W-:Y:S01]  /*3f40*/  ISETP.GT.AND P5, PT, R22.reuse, 0x18, PT ;  /* 0x000000181600780c */ /* 0x040fe20003fa4270 */
[----:B------:R-:W-:Y:S01]  /*3f50*/  @P4 STG.E desc[UR36][R6.64+0x24], R31 ;  /* 0x0000241f06004986 */ /* 0x000fe2000c101924 */
[----:B------:R-:W-:Y:S01]  /*3f60*/  ISETP.GT.AND P4, PT, R22, 0x19, PT ;  /* 0x000000191600780c */ /* 0x000fe20003f84270 */
[----:B------:R-:W-:-:S02]  /*3f70*/  FMUL R55, R55, R58 ;  /* 0x0000003a37377220 */ /* 0x000fc40000400000 */
[----:B------:R1:W-:Y:S01]  /*3f80*/  @P2 STG.E desc[UR36][R4.64+0x40], R9 ;  /* 0x0000400904002986 */ /* 0x0003e2000c101924 */
[----:B------:R-:W-:-:S03]  /*3f90*/  ISETP.GT.AND P2, PT, R0, RZ, P5 ;  /* 0x000000ff0000720c */ /* 0x000fc60002f44270 */
[----:B------:R-:W-:Y:S01]  /*3fa0*/  @P1 STG.E desc[UR36][R4.64+0x44], R33 ;  /* 0x0000442104001986 */ /* 0x000fe2000c101924 */
[----:B------:R-:W-:Y:S01]  /*3fb0*/  ISETP.GT.AND P1, PT, R0, RZ, P4 ;  /* 0x000000ff0000720c */ /* 0x000fe20002724270 */
[----:B0-----:R-:W-:Y:S01]  /*3fc0*/  FMUL R3, R34, R58 ;  /* 0x0000003a22037220 */ /* 0x001fe20000400000 */
[----:B------:R-:W-:-:S04]  /*3fd0*/  ISETP.GT.AND P4, PT, R0, 0x8, P4 ;  /* 0x000000080000780c */ /* 0x000fc80002784270 */
[----:B------:R0:W-:Y:S01]  /*3fe0*/  @P0 STG.E desc[UR36][R6.64+0x40], R3 ;  /* 0x0000400306000986 */ /* 0x0001e2000c101924 */
[----:B-1----:R-:W-:Y:S01]  /*3ff0*/  FMUL R9, R36, R58 ;  /* 0x0000003a24097220 */ /* 0x002fe20000400000 */
[----:B------:R-:W-:Y:S02]  /*4000*/  ISETP.GT.AND P0, PT, R0, 0x8, P5 ;  /* 0x000000080000780c */ /* 0x000fe40002f04270 */
[----:B------:R-:W-:Y:S01]  /*4010*/  @P3 STG.E desc[UR36][R6.64+0x44], R35 ;  /* 0x0000442306003986 */ /* 0x000fe2000c101924 */
[----:B------:R-:W-:-:S03]  /*4020*/  ISETP.GT.AND P5, PT, R22, 0x20, PT ;  /* 0x000000201600780c */ /* 0x000fc60003fa4270 */
[----:B------:R1:W-:Y:S01]  /*4030*/  @P2 STG.E desc[UR36][R4.64+0x60], R9 ;  /* 0x0000600904002986 */ /* 0x0003e2000c101924 */
[----:B------:R-:W-:Y:S02]  /*4040*/  ISETP.GT.AND P2, PT, R22, 0x21, PT ;  /* 0x000000211600780c */ /* 0x000fe40003f44270 */
[C---:B------:R-:W-:Y:S01]  /*4050*/  ISETP.GT.AND P3, PT, R0.reuse, RZ, P5 ;  /* 0x000000ff0000720c */ /* 0x040fe20002f64270 */
[----:B------:R-:W-:Y:S01]  /*4060*/  @P1 STG.E desc[UR36][R4.64+0x64], R37 ;  /* 0x0000642504001986 */ /* 0x000fe2000c101924 */
[----:B------:R-:W-:Y:S01]  /*4070*/  ISETP.GT.AND P1, PT, R0, RZ, P2 ;  /* 0x000000ff0000720c */ /* 0x000fe20001724270 */
[----:B0-----:R-:W-:Y:S01]  /*4080*/  FMUL R3, R38, R58 ;  /* 0x0000003a26037220 */ /* 0x001fe20000400000 */
[----:B------:R-:W-:-:S04]  /*4090*/  ISETP.GT.AND P2, PT, R0, 0x8, P2 ;  /* 0x000000080000780c */ /* 0x000fc80001744270 */
[----:B------:R0:W-:Y:S01]  /*40a0*/  @P0 STG.E desc[UR36][R6.64+0x60], R3 ;  /* 0x0000600306000986 */ /* 0x0001e2000c101924 */
[----:B-1----:R-:W-:Y:S01]  /*40b0*/  FMUL R9, R40, R58 ;  /* 0x0000003a28097220 */ /* 0x002fe20000400000 */
[----:B------:R-:W-:Y:S02]  /*40c0*/  ISETP.GT.AND P0, PT, R0, 0x8, P5 ;  /* 0x000000080000780c */ /* 0x000fe40002f04270 */
[----:B------:R-:W-:Y:S04]  /*40d0*/  @P4 STG.E desc[UR36][R6.64+0x64], R39 ;  /* 0x0000642706004986 */ /* 0x000fe8000c101924 */
[----:B------:R1:W-:Y:S01]  /*40e0*/  @P3 STG.E desc[UR36][R4.64+0x80], R9 ;  /* 0x0000800904003986 */ /* 0x0003e2000c101924 */
[----:B------:R-:W-:-:S03]  /*40f0*/  ISETP.GT.AND P3, PT, R22, 0x28, PT ;  /* 0x000000281600780c */ /* 0x000fc60003f64270 */
[----:B------:R-:W-:Y:S01]  /*4100*/  @P1 STG.E desc[UR36][R4.64+0x84], R41 ;  /* 0x0000842904001986 */ /* 0x000fe2000c101924 */
[----:B------:R-:W-:Y:S01]  /*4110*/  ISETP.GT.AND P1, PT, R22, 0x29, PT ;  /* 0x000000291600780c */ /* 0x000fe20003f24270 */
[-C--:B0-----:R-:W-:Y:S01]  /*4120*/  FMUL R3, R42, R58.reuse ;  /* 0x0000003a2a037220 */ /* 0x081fe20000400000 */
[C---:B------:R-:W-:Y:S02]  /*4130*/  ISETP.GT.AND P5, PT, R0.reuse, RZ, P3 ;  /* 0x000000ff0000720c */ /* 0x040fe40001fa4270 */
[----:B------:R-:W-:Y:S02]  /*4140*/  ISETP.GT.AND P4, PT, R0, RZ, P1 ;  /* 0x000000ff0000720c */ /* 0x000fe40000f84270 */
[----:B------:R0:W-:Y:S01]  /*4150*/  @P0 STG.E desc[UR36][R6.64+0x80], R3 ;  /* 0x0000800306000986 */ /* 0x0001e2000c101924 */
[----:B-1----:R-:W-:Y:S01]  /*4160*/  FMUL R9, R44, R58 ;  /* 0x0000003a2c097220 */ /* 0x002fe20000400000 */
[----:B------:R-:W-:Y:S02]  /*4170*/  ISETP.GT.AND P3, PT, R0, 0x8, P3 ;  /* 0x000000080000780c */ /* 0x000fe40001f64270 */
[----:B------:R-:W-:Y:S01]  /*4180*/  @P2 STG.E desc[UR36][R6.64+0x84], R43 ;  /* 0x0000842b06002986 */ /* 0x000fe2000c101924 */
[----:B------:R-:W-:-:S02]  /*4190*/  ISETP.GT.AND P0, PT, R22, 0x30, PT ;  /* 0x000000301600780c */ /* 0x000fc40003f04270 */
[----:B------:R-:W-:Y:S02]  /*41a0*/  ISETP.GT.AND P1, PT, R0, 0x8, P1 ;  /* 0x000000080000780c */ /* 0x000fe40000f24270 */
[----:B------:R-:W-:Y:S01]  /*41b0*/  ISETP.GT.AND P2, PT, R22, 0x31, PT ;  /* 0x000000311600780c */ /* 0x000fe20003f44270 */
[----:B------:R1:W-:Y:S01]  /*41c0*/  @P5 STG.E desc[UR36][R4.64+0xa0], R9 ;  /* 0x0000a00904005986 */ /* 0x0003e2000c101924 */
[----:B------:R-:W-:Y:S01]  /*41d0*/  ISETP.GT.AND P5, PT, R0, RZ, P0 ;  /* 0x000000ff0000720c */ /* 0x000fe200007a4270 */
[-C--:B0-----:R-:W-:Y:S01]  /*41e0*/  FMUL R3, R46, R58.reuse ;  /* 0x0000003a2e037220 */ /* 0x081fe20000400000 */
[C---:B------:R-:W-:Y:S01]  /*41f0*/  ISETP.GT.AND P0, PT, R0.reuse, 0x8, P0 ;  /* 0x000000080000780c */ /* 0x040fe20000704270 */
[----:B------:R-:W-:Y:S01]  /*4200*/  @P4 STG.E desc[UR36][R4.64+0xa4], R45 ;  /* 0x0000a42d04004986 */ /* 0x000fe2000c101924 */
[C---:B------:R-:W-:Y:S02]  /*4210*/  ISETP.GT.AND P4, PT, R0.reuse, RZ, P2 ;  /* 0x000000ff0000720c */ /* 0x040fe40001784270 */
[----:B------:R-:W-:Y:S01]  /*4220*/  ISETP.GT.AND P2, PT, R0, 0x8, P2 ;  /* 0x000000080000780c */ /* 0x000fe20001744270 */
[----:B------:R0:W-:Y:S01]  /*4230*/  @P3 STG.E desc[UR36][R6.64+0xa0], R3 ;  /* 0x0000a00306003986 */ /* 0x0001e2000c101924 */
[----:B------:R-:W-:Y:S01]  /*4240*/  ISETP.GT.AND P3, PT, R22, 0x39, PT ;  /* 0x000000391600780c */ /* 0x000fe20003f64270 */
[----:B-1----:R-:W-:-:S02]  /*4250*/  FMUL R9, R48, R58 ;  /* 0x0000003a30097220 */ /* 0x002fc40000400000 */
[----:B------:R-:W-:Y:S01]  /*4260*/  @P1 STG.E desc[UR36][R6.64+0xa4], R47 ;  /* 0x0000a42f06001986 */ /* 0x000fe2000c101924 */
[----:B------:R-:W-:-:S03]  /*4270*/  ISETP.GT.AND P1, PT, R22, 0x38, PT ;  /* 0x000000381600780c */ /* 0x000fc60003f24270 */
[----:B------:R1:W-:Y:S01]  /*4280*/  @P5 STG.E desc[UR36][R4.64+0xc0], R9 ;  /* 0x0000c00904005986 */ /* 0x0003e2000c101924 */
[----:B------:R-:W-:Y:S01]  /*4290*/  ISETP.GT.AND P5, PT, R0, RZ, P3 ;  /* 0x000000ff0000720c */ /* 0x000fe20001fa4270 */
[-C--:B0-----:R-:W-:Y:S02]  /*42a0*/  FMUL R3, R50, R58.reuse ;  /* 0x0000003a32037220 */ /* 0x081fe40000400000 */
[----:B------:R-:W-:Y:S01]  /*42b0*/  @P4 STG.E desc[UR36][R4.64+0xc4], R49 ;  /* 0x0000c43104004986 */ /* 0x000fe2000c101924 */
[C---:B------:R-:W-:Y:S02]  /*42c0*/  ISETP.GT.AND P4, PT, R0.reuse, RZ, P1 ;  /* 0x000000ff0000720c */ /* 0x040fe40000f84270 */
[C---:B------:R-:W-:Y:S01]  /*42d0*/  ISETP.GT.AND P1, PT, R0.reuse, 0x8, P1 ;  /* 0x000000080000780c */ /* 0x040fe20000f24270 */
[----:B------:R-:W-:Y:S01]  /*42e0*/  @P0 STG.E desc[UR36][R6.64+0xc0], R3 ;  /* 0x0000c00306000986 */ /* 0x000fe2000c101924 */
[----:B------:R-:W-:Y:S01]  /*42f0*/  ISETP.GT.AND P3, PT, R0, 0x8, P3 ;  /* 0x000000080000780c */ /* 0x000fe20001f64270 */
[----:B-1----:R-:W-:-:S02]  /*4300*/  FMUL R9, R52, R58 ;  /* 0x0000003a34097220 */ /* 0x002fc40000400000 */
[----:B------:R-:W-:Y:S06]  /*4310*/  @P2 STG.E desc[UR36][R6.64+0xc4], R51 ;  /* 0x0000c43306002986 */ /* 0x000fec000c101924 */
[----:B------:R-:W-:Y:S04]  /*4320*/  @P4 STG.E desc[UR36][R4.64+0xe0], R9 ;  /* 0x0000e00904004986 */ /* 0x000fe8000c101924 */
[----:B------:R0:W-:Y:S02]  /*4330*/  @P5 STG.E desc[UR36][R4.64+0xe4], R53 ;  /* 0x0000e43504005986 */ /* 0x0001e4000c101924 */
[----:B0-----:R-:W-:-:S02]  /*4340*/  @P1 IMAD.MOV.U32 R4, RZ, RZ, R6 ;  /* 0x000000ffff041224 */ /* 0x001fc400078e0006 */
[----:B------:R-:W-:-:S05]  /*4350*/  @P1 IMAD.MOV.U32 R5, RZ, RZ, R7 ;  /* 0x000000ffff051224 */ /* 0x000fca00078e0007 */
[----:B------:R0:W-:Y:S04]  /*4360*/  @P1 STG.E desc[UR36][R4.64+0xe0], R11 ;  /* 0x0000e00b04001986 */ /* 0x0001e8000c101924 */
[----:B------:R0:W-:Y:S02]  /*4370*/  @P3 STG.E desc[UR36][R6.64+0xe4], R55 ;  /* 0x0000e43706003986 */ /* 0x0001e4000c101924 */
.L_x_100:
[----:B------:R-:W-:Y:S05]  /*4380*/  BSYNC B0 ;  /* 0x0000000000007941 */ /* 0x000fea0003800000 */
.L_x_38:
[----:B0-2---:R-:W2:Y:S01]  /*4390*/  LDL.64 R4, [R1] ;  /* 0x0000000001047983 */ /* 0x005ea20000100a00 */
[----:B------:R-:W-:Y:S01]  /*43a0*/  ULDC.64 UR4, c[0x0][0x650] ;  /* 0x0001940000047ab9 */ /* 0x000fe20000000a00 */
[----:B------:R-:W-:Y:S02]  /*43b0*/  IMAD.U32 R0, RZ, RZ, UR44 ;  /* 0x0000002cff007e24 */ /* 0x000fe4000f8e00ff */
[----:B------:R-:W-:Y:S02]  /*43c0*/  IMAD.MOV.U32 R22, RZ, RZ, -0x1 ;  /* 0xffffffffff167424 */ /* 0x000fe400078e00ff */
[----:B------:R0:W-:Y:S01]  /*43d0*/  SYNCS.ARRIVE.TRANS64.A1T0 RZ, [R0+UR48], RZ ;  /* 0x000000ff00ff79a7 */ /* 0x0001e20008100030 */
[----:B------:R-:W-:Y:S02]  /*43e0*/  IMAD.MOV.U32 R18, RZ, RZ, -0x1 ;  /* 0xffffffffff127424 */ /* 0x000fe400078e00ff */
[----:B------:R-:W-:Y:S01]  /*43f0*/  IMAD.MOV.U32 R19, RZ, RZ, -0x1 ;  /* 0xffffffffff137424 */ /* 0x000fe200078e00ff */
[----:B0-----:R-:W-:-:S02]  /*4400*/  PRMT R0, RZ, 0x7610, R0 ;  /* 0x00007610ff007816 */ /* 0x001fc40000000000 */
[----:B--2---:R-:W-:-:S05]  /*4410*/  LEA R16, P0, R4, R16, 0x1 ;  /* 0x0000001004107211 */ /* 0x004fca00078008ff */
[----:B------:R-:W-:Y:S01]  /*4420*/  IMAD.X R17, R68, 0x1, R17, P0 ;  /* 0x0000000144117824 */ /* 0x000fe200000e0611 */
[----:B------:R-:W-:-:S04]  /*4430*/  ISETP.GE.U32.AND P0, PT, R16, UR4, PT ;  /* 0x0000000410007c0c */ /* 0x000fc8000bf06070 */
[----:B------:R-:W-:-:S13]  /*4440*/  ISETP.GE.U32.AND.EX P0, PT, R17, UR5, PT, P0 ;  /* 0x0000000511007c0c */ /* 0x000fda000bf06100 */
[----:B------:R-:W-:Y:S05]  /*4450*/  @P0 BRA `(.L_x_101) ;  /* 0x00000004004c0947 */ /* 0x000fea0003800000 */
[----:B---3--:R-:W0:Y:S01]  /*4460*/  LDC.64 R10, c[0x0][0x628] ;  /* 0x00018a00ff0a7b82 */ /* 0x008e220000000a00 */
[----:B------:R-:W2:Y:S01]  /*4470*/  S2R R12, SR_CTAID.X ;  /* 0x00000000000c7919 */ /* 0x000ea20000002500 */
[----:B-1--4-:R-:W-:Y:S02]  /*4480*/  IMAD.MOV.U32 R8, RZ, RZ, R16 ;  /* 0x000000ffff087224 */ /* 0x012fe400078e0010 */
[----:B------:R-:W-:Y:S01]  /*4490*/  IMAD.MOV.U32 R9, RZ, RZ, R17 ;  /* 0x000000ffff097224 */ /* 0x000fe200078e0011 */
[----:B------:R-:W1:Y:S03]  /*44a0*/  S2R R18, SR_CTAID.Y ;  /* 0x0000000000127919 */ /* 0x000e660000002600 */
[----:B------:R-:W3:Y:S08]  /*44b0*/  LDC R0, c[0x0][0x630] ;  /* 0x00018c00ff007b82 */ /* 0x000ef00000000800 */
[----:B------:R-:W4:Y:S01]  /*44c0*/  LDC.64 R14, c[0x0][0x620] ;  /* 0x00018800ff0e7b82 */ /* 0x000f220000000a00 */
[----:B0-----:R-:W-:-:S04]  /*44d0*/  ISETP.NE.U32.AND P0, PT, R10, RZ, PT ;  /* 0x000000ff0a00720c */ /* 0x001fc80003f05070 */
[----:B------:R-:W-:-:S13]  /*44e0*/  ISETP.NE.AND.EX P0, PT, R11, RZ, PT, P0 ;  /* 0x000000ff0b00720c */ /* 0x000fda0003f05300 */
[----:B-1234-:R-:W-:Y:S05]  /*44f0*/  @!P0 BRA `(.L_x_102) ;  /* 0x0000000000288947 */ /* 0x01efea0003800000 */
[----:B------:R-:W0:Y:S02]  /*4500*/  LDC R3, c[0x0][0x634] ;  /* 0x00018d00ff037b82 */ /* 0x000e240000000800 */
[----:B0-----:R-:W-:-:S05]  /*4510*/  IADD3 R3, P0, R16, R3, RZ ;  /* 0x0000000310037210 */ /* 0x001fca0007f1e0ff */
        /* <DEDUP_REMOVED lines=8> */
.L_x_102:
[-CC-:B------:R-:W-:Y:S01]  /*45a0*/  SHF.R.U64 R19, R8, R0.reuse, R9.reuse ;  /* 0x0000000008137219 */ /* 0x180fe20000001209 */
[----:B------:R-:W0:Y:S01]  /*45b0*/  LDC.64 R24, c[0x0][0x640] ;  /* 0x00019000ff187b82 */ /* 0x000e220000000a00 */
[----:B------:R-:W-:Y:S01]  /*45c0*/  SHF.R.U32.HI R0, RZ, R0, R9 ;  /* 0x00000000ff007219 */ /* 0x000fe20000011609 */
[----:B------:R-:W-:Y:S01]  /*45d0*/  ULDC UR4, c[0x0][0x150] ;  /* 0x0000540000047ab9 */ /* 0x000fe20000000800 */
[----:B------:R-:W-:Y:S02]  /*45e0*/  IADD3 R3, P0, RZ, -R19, RZ ;  /* 0x80000013ff037210 */ /* 0x000fe40007f1e0ff */
[----:B------:R-:W-:-:S03]  /*45f0*/  I2FP.F32.U32 R7, R12 ;  /* 0x0000000c00077245 */ /* 0x000fc60000201000 */
[----:B------:R-:W1:Y:S01]  /*4600*/  LDC R6, c[0x0][0x618] ;  /* 0x00018600ff067b82 */ /* 0x000e620000000800 */
[----:B------:R-:W-:Y:S02]  /*4610*/  IMAD.X R5, RZ, RZ, ~R0, P0 ;  /* 0x000000ffff057224 */ /* 0x000fe400000e0e00 */
[----:B------:R-:W-:Y:S01]  /*4620*/  FMUL R7, R7, UR4 ;  /* 0x0000000407077c20 */ /* 0x000fe20008400000 */
[----:B------:R-:W-:Y:S01]  /*4630*/  ULDC UR4, c[0x0][0x154] ;  /* 0x0000550000047ab9 */ /* 0x000fe20000000800 */
[-C--:B------:R-:W-:Y:S02]  /*4640*/  IMAD R0, R5, R14.reuse, RZ ;  /* 0x0000000e05007224 */ /* 0x080fe400078e02ff */
[C---:B------:R-:W-:Y:S01]  /*4650*/  IMAD.WIDE.U32 R4, R3.reuse, R14, R16 ;  /* 0x0000000e03047225 */ /* 0x040fe200078e0010 */
[----:B------:R-:W2:Y:S01]  /*4660*/  LDC R8, c[0x0][0x608] ;  /* 0x00018200ff087b82 */ /* 0x000ea20000000800 */
[----:B------:R-:W3:Y:S02]  /*4670*/  F2I.U32.TRUNC.NTZ R7, R7 ;  /* 0x0000000700077305 */ /* 0x000ee4000020f000 */
[----:B------:R-:W-:Y:S01]  /*4680*/  IMAD R3, R3, R15, R0 ;  /* 0x0000000f03037224 */ /* 0x000fe200078e0200 */
[----:B------:R-:W-:-:S03]  /*4690*/  I2FP.F32.U32 R0, R18 ;  /* 0x0000001200007245 */ /* 0x000fc60000201000 */
[----:B------:R-:W-:Y:S01]  /*46a0*/  IMAD.IADD R3, R5, 0x1, R3 ;  /* 0x0000000105037824 */ /* 0x000fe200078e0203 */
[----:B------:R-:W4:Y:S01]  /*46b0*/  LDC R11, c[0x0][0x658] ;  /* 0x00019600ff0b7b82 */ /* 0x000f220000000800 */
[----:B0-----:R-:W-:-:S04]  /*46c0*/  ISETP.NE.U32.AND P0, PT, R24, RZ, PT ;  /* 0x000000ff1800720c */ /* 0x001fc80003f05070 */
[----:B------:R-:W-:-:S03]  /*46d0*/  ISETP.NE.AND.EX P0, PT, R25, RZ, PT, P0 ;  /* 0x000000ff1900720c */ /* 0x000fc60003f05300 */
[----:B------:R-:W0:Y:S01]  /*46e0*/  LDC R9, c[0x0][0x144] ;  /* 0x00005100ff097b82 */ /* 0x000e220000000800 */
[-C--:B-1----:R-:W-:Y:S01]  /*46f0*/  SHF.R.U64 R10, R4, R6.reuse, R3 ;  /* 0x00000006040a7219 */ /* 0x082fe20000001203 */
[----:B---3--:R-:W-:Y:S01]  /*4700*/  IMAD.MOV R7, RZ, RZ, -R7 ;  /* 0x000000ffff077224 */ /* 0x008fe200078e0a07 */
[----:B------:R-:W-:Y:S01]  /*4710*/  SHF.R.U32.HI R3, RZ, R6, R3 ;  /* 0x00000006ff037219 */ /* 0x000fe20000011603 */
[----:B------:R-:W-:-:S04]  /*4720*/  FMUL R6, R0, UR4 ;  /* 0x0000000400067c20 */ /* 0x000fc80008400000 */
[----:B------:R-:W1:Y:S01]  /*4730*/  LDC R21, c[0x0][0x148] ;  /* 0x00005200ff157b82 */ /* 0x000e620000000800 */
[----:B------:R3:W0:Y:S01]  /*4740*/  F2I.U32.TRUNC.NTZ R14, R6 ;  /* 0x00000006000e7305 */ /* 0x000622000020f000 */
[-CC-:B--2---:R-:W-:Y:S02]  /*4750*/  SHF.R.U64 R13, R10, R8.reuse, R3.reuse ;  /* 0x000000080a0d7219 */ /* 0x184fe40000001203 */
[----:B------:R-:W-:-:S04]  /*4760*/  SHF.R.U32.HI R0, RZ, R8, R3 ;  /* 0x00000008ff007219 */ /* 0x000fc80000011603 */
[----:B------:R-:W2:Y:S01]  /*4770*/  LDC R20, c[0x0][0x648] ;  /* 0x00019200ff147b82 */ /* 0x000ea20000000800 */
[-CC-:B----4-:R-:W-:Y:S02]  /*4780*/  SHF.R.U64 R15, R13, R11.reuse, R0.reuse ;  /* 0x0000000b0d0f7219 */ /* 0x190fe40000001200 */
[----:B------:R-:W-:-:S03]  /*4790*/  SHF.R.U32.HI R5, RZ, R11, R0 ;  /* 0x0000000bff057219 */ /* 0x000fc60000011600 */
[----:B------:R-:W-:Y:S02]  /*47a0*/  IMAD.MOV.U32 R4, RZ, RZ, R15 ;  /* 0x000000ffff047224 */ /* 0x000fe400078e000f */
[----:B------:R-:W4:Y:S01]  /*47b0*/  LDC R26, c[0x0][0x638] ;  /* 0x00018e00ff1a7b82 */ /* 0x000f220000000800 */
[----:B0-----:R-:W-:-:S07]  /*47c0*/  IMAD R22, R9, R7, R12 ;  /* 0x0000000709167224 */ /* 0x001fce00078e020c */
[----:B------:R-:W0:Y:S08]  /*47d0*/  LDC R27, c[0x0][0x610] ;  /* 0x00018400ff1b7b82 */ /* 0x000e300000000800 */
[----:B------:R-:W0:Y:S01]  /*47e0*/  LDC R28, c[0x0][0x600] ;  /* 0x00018000ff1c7b82 */ /* 0x000e220000000800 */
[----:B-123--:R-:W-:Y:S05]  /*47f0*/  @!P0 BRA `(.L_x_103) ;  /* 0x0000000000288947 */ /* 0x00efea0003800000 */
[----:B------:R-:W1:Y:S02]  /*4800*/  LDC R0, c[0x0][0x64c] ;  /* 0x00019300ff007b82 */ /* 0x000e640000000800 */
[----:B-1----:R-:W-:-:S05]  /*4810*/  IADD3 R3, P0, R15, R0, RZ ;  /* 0x000000000f037210 */ /* 0x002fca0007f1e0ff */
        /* <DEDUP_REMOVED lines=8> */
.L_x_103:
[----:B------:R-:W-:Y:S01]  /*48a0*/  ISETP.NE.AND P0, PT, R2, 0x1, PT ;  /* 0x000000010200780c */ /* 0x000fe20003f05270 */
[----:B------:R-:W-:Y:S01]  /*48b0*/  IMAD.MOV R14, RZ, RZ, -R14 ;  /* 0x000000ffff0e7224 */ /* 0x000fe200078e0a0e */
[----:B------:R-:W-:Y:S02]  /*48c0*/  SHF.R.U64 R0, R4, R20, R5 ;  /* 0x0000001404007219 */ /* 0x000fe40000001205 */
[----:B------:R-:W-:Y:S02]  /*48d0*/  LOP3.LUT R3, R13, R70, RZ, 0xc0, !PT ;  /* 0x000000460d037212 */ /* 0x000fe400078ec0ff */
[----:B------:R-:W-:Y:S01]  /*48e0*/  LOP3.LUT R5, R10, R69, RZ, 0xc0, !PT ;  /* 0x000000450a057212 */ /* 0x000fe200078ec0ff */
[----:B------:R-:W-:Y:S02]  /*48f0*/  IMAD.MOV R4, RZ, RZ, -R0 ;  /* 0x000000ffff047224 */ /* 0x000fe400078e0a00 */
[----:B------:R-:W-:Y:S02]  /*4900*/  IMAD R3, R66, R0, R3 ;  /* 0x0000000042037224 */ /* 0x000fe400078e0203 */
[----:B----4-:R-:W-:-:S02]  /*4910*/  IMAD R0, R4, R26, R15 ;  /* 0x0000001a04007224 */ /* 0x010fc400078e020f */
[----:B------:R-:W-:Y:S02]  /*4920*/  @P0 IMAD R22, R21, R14, R18 ;  /* 0x0000000e15160224 */ /* 0x000fe400078e0212 */
[----:B------:R-:W-:Y:S02]  /*4930*/  IMAD.MOV.U32 R4, RZ, RZ, 0x1 ;  /* 0x00000001ff047424 */ /* 0x000fe400078e00ff */
[----:B0-----:R-:W-:Y:S02]  /*4940*/  IMAD R22, R3, R27, R22 ;  /* 0x0000001b03167224 */ /* 0x001fe400078e0216 */
[----:B------:R-:W-:Y:S01]  /*4950*/  IMAD R3, R0, R28, R5 ;  /* 0x0000001c00037224 */ /* 0x000fe200078e0205 */
[----:B------:R-:W-:-:S04]  /*4960*/  PRMT R0, R4, 0x7610, R0 ;  /* 0x0000761004007816 */ /* 0x000fc80000000000 */
[----:B------:R-:W-:Y:S02]  /*4970*/  SEL R18, R3, R22, !P0 ;  /* 0x0000001603127207 */ /* 0x000fe40004000000 */
[----:B------:R-:W-:-:S07]  /*4980*/  SEL R22, R22, R3, !P0 ;  /* 0x0000000316167207 */ /* 0x000fce0004000000 */
.L_x_101:
[----:B------:R-:W-:Y:S01]  /*4990*/  UIMAD.WIDE.U32 UR4, UR38, 0x24924925, URZ ;  /* 0x24924925260478a5 */ /* 0x000fe2000f8e003f */
[----:B------:R-:W-:Y:S02]  /*49a0*/  LOP3.LUT P0, RZ, R0, 0xff, RZ, 0xc0, !PT ;  /* 0x000000ff00ff7812 */ /* 0x000fe4000780c0ff */
[----:B------:R-:W-:Y:S01]  /*49b0*/  LOP3.LUT R77, R77, 0x1, RZ, 0x3c, !PT ;  /* 0x000000014d4d7812 */ /* 0x000fe200078e3cff */
[----:B------:R-:W-:-:S04]  /*49c0*/  UIADD3 UR4, UR38, -UR5, URZ ;  /* 0x8000000526047290 */ /* 0x000fc8000fffe03f */
[----:B------:R-:W-:-:S04]  /*49d0*/  ULEA.HI UR4, UR4, UR5, URZ, 0x1f ;  /* 0x0000000504047291 */ /* 0x000fc8000f8ff83f */
[----:B------:R-:W-:-:S04]  /*49e0*/  USHF.R.U32.HI UR4, URZ, 0x2, UR4 ;  /* 0x000000023f047899 */ /* 0x000fc80008011604 */
[----:B------:R-:W-:Y:S01]  /*49f0*/  UIMAD UR38, UR4, -0x7, UR38 ;  /* 0xfffffff9042678a4 */ /* 0x000fe2000f8e0226 */
[----:B------:R-:W-:Y:S11]  /*4a00*/  @P0 BRA `(.L_x_104) ;  /* 0xffffffcc009c0947 */ /* 0x000ff6000383ffff */
[----:B------:R-:W-:Y:S05]  /*4a10*/  EXIT ;  /* 0x000000000000794d */ /* 0x000fea0003800000 */
.L_x_17:
[----:B------:R-:W-:-:S08]  /*4a20*/  ISETP.NE.AND P0, PT, R9, RZ, PT ;  /* 0x000000ff0900720c */ /* 0x000fd00003f05270 */
[----:B0-----:R-:W0:-:S00]  /*4a30*/  USETMAXREG.DEALLOC.CTAPOOL 0x28 ;  /* 0x00000028000079c8 */ /* 0x001e0000080e0500 */
[----:B------:R-:W-:Y:S05]  /*4a40*/  @P0 EXIT ;  /* 0x000000000000094d */ /* 0x000fea0003800000 */
[----:B0-----:R-:W-:Y:S01]  /*4a50*/  LOP3.LUT P0, RZ, R3, 0xff, RZ, 0xc0, !PT ;  /* 0x000000ff03ff7812 */ /* 0x001fe2000780c0ff */
[----:B------:R-:W-:Y:S02]  /*4a60*/  IMAD.MOV.U32 R3, RZ, RZ, 0x1 ;  /* 0x00000001ff037424 */ /* 0x000fe400078e00ff */
[----:B------:R-:W-:-:S10]  /*4a70*/  IMAD.MOV.U32 R8, RZ, RZ, RZ ;  /* 0x000000ffff087224 */ /* 0x000fd400078e00ff */
[----:B------:R-:W-:Y:S05]  /*4a80*/  @!P0 BRA `(.L_x_105) ;  /* 0x0000000c00648947 */ /* 0x000fea0003800000 */
[----:B------:R-:W0:Y:S01]  /*4a90*/  S2R R12, SR_CgaCtaId ;  /* 0x00000000000c7919 */ /* 0x000e220000008800 */
[----:B------:R-:W-:Y:S01]  /*4aa0*/  LOP3.LUT P0, RZ, R4, 0x1f, RZ, 0xc0, !PT ;  /* 0x0000001f04ff7812 */ /* 0x000fe2000780c0ff */
[----:B------:R-:W-:Y:S01]  /*4ab0*/  ULDC UR5, c[0x0][0x658] ;  /* 0x0001960000057ab9 */ /* 0x000fe20000000800 */
[----:B------:R-:W-:Y:S01]  /*4ac0*/  UMOV UR6, 0xffffffff ;  /* 0xffffffff00067882 */ /* 0x000fe20000000000 */
[----:B------:R-:W-:Y:S01]  /*4ad0*/  BSSY B0, `(.L_x_105) ;  /* 0x00000d4000007945 */ /* 0x000fe20003800000 */
[----:B------:R-:W-:Y:S01]  /*4ae0*/  USHF.L.U32 UR6, UR6, UR5, URZ ;  /* 0x0000000506067299 */ /* 0x000fe2000800063f */
[C---:B------:R-:W-:Y:S01]  /*4af0*/  ISETP.NE.AND P2, PT, R5.reuse, RZ, PT ;  /* 0x000000ff0500720c */ /* 0x040fe20003f45270 */
[----:B------:R-:W-:Y:S01]  /*4b00*/  IMAD.MOV.U32 R10, RZ, RZ, 0x1 ;  /* 0x00000001ff0a7424 */ /* 0x000fe200078e00ff */
[----:B------:R-:W-:Y:S01]  /*4b10*/  ISETP.NE.OR P0, PT, R5, RZ, !P0 ;  /* 0x000000ff0500720c */ /* 0x000fe20004705670 */
[----:B------:R-:W-:Y:S01]  /*4b20*/  IMAD.MOV.U32 R3, RZ, RZ, 0x1 ;  /* 0x00000001ff037424 */ /* 0x000fe200078e00ff */
[----:B------:R-:W-:Y:S01]  /*4b30*/  LOP3.LUT R9, R23, 0x2, RZ, 0xfc, !PT ;  /* 0x0000000217097812 */ /* 0x000fe200078efcff */
[----:B------:R-:W-:Y:S01]  /*4b40*/  IMAD.MOV.U32 R8, RZ, RZ, RZ ;  /* 0x000000ffff087224 */ /* 0x000fe200078e00ff */
[----:B------:R-:W-:Y:S01]  /*4b50*/  ULDC UR4, c[0x0][0x600] ;  /* 0x0001800000047ab9 */ /* 0x000fe20000000800 */
[----:B------:R-:W-:Y:S01]  /*4b60*/  UMOV UR7, 0x1 ;  /* 0x0000000100077882 */ /* 0x000fe20000000000 */
[----:B------:R-:W-:-:S02]  /*4b70*/  UIADD3 UR21, UR40, 0x1, URZ ;  /* 0x0000000128157890 */ /* 0x000fc4000fffe03f */
[----:B------:R-:W-:Y:S02]  /*4b80*/  UIADD3 UR4, UR4, -0x1, URZ ;  /* 0xffffffff04047890 */ /* 0x000fe4000fffe03f */
[----:B------:R-:W-:Y:S02]  /*4b90*/  USHF.L.U32 UR5, UR7, UR5, URZ ;  /* 0x0000000507057299 */ /* 0x000fe4000800063f */
[----:B------:R-:W-:Y:S01]  /*4ba0*/  ULOP3.LUT UR13, URZ, UR6, URZ, 0x33, !UPT ;  /* 0x000000063f0d7292 */ /* 0x000fe2000f8e333f */
[----:B------:R-:W-:Y:S01]  /*4bb0*/  ULDC.64 UR22, c[0x0][0x198] ;  /* 0x0000660000167ab9 */ /* 0x000fe20000000a00 */
[C---:B0-----:R-:W-:Y:S02]  /*4bc0*/  IMAD.SHL.U32 R11, R12.reuse, 0x8, RZ ;  /* 0x000000080c0b7824 */ /* 0x041fe400078e00ff */
[----:B------:R-:W-:-:S03]  /*4bd0*/  IMAD.SHL.U32 R12, R12, 0x100, RZ ;  /* 0x000001000c0c7824 */ /* 0x000fc600078e00ff */
[----:B------:R-:W-:Y:S02]  /*4be0*/  LOP3.LUT R11, R11, 0x38, RZ, 0xc0, !PT ;  /* 0x000000380b0b7812 */ /* 0x000fe400078ec0ff */
[----:B------:R-:W-:-:S07]  /*4bf0*/  LOP3.LUT R12, R12, 0x700, RZ, 0xc0, !PT ;  /* 0x000007000c0c7812 */ /* 0x000fce00078ec0ff */
.L_x_117:
[----:B------:R-:W-:-:S03]  /*4c00*/  UMOV UR6, 0xffffffff ;  /* 0xffffffff00067882 */ /* 0x000fc60000000000 */
[----:B------:R-:W-:Y:S05]  /*4c10*/  BRA.DIV UR6, `(.L_x_106) ;  /* 0x0000001206887947 */ /* 0x000fea000b800000 */
[----:B------:R-:W-:-:S13]  /*4c20*/  ELECT P6, URZ, PT ;  /* 0x00000000003f782f */ /* 0x000fda00038c0000 */
.L_x_133:
[----:B------:R-:W0:Y:S01]  /*4c30*/  LDC R4, c[0x0][0x28c] ;  /* 0x0000a300ff047b82 */ /* 0x000e220000000800 */
[----:B------:R-:W-:Y:S01]  /*4c40*/  BSSY B1, `(.L_x_107) ;  /* 0x0000045000017945 */ /* 0x000fe20003800000 */
[----:B0-----:R-:W-:-:S13]  /*4c50*/  ISETP.LT.OR P6, PT, R4, 0x1, !P6 ;  /* 0x000000010400780c */ /* 0x001fda00077c1670 */
[----:B------:R-:W-:Y:S05]  /*4c60*/  @P6 BRA `(.L_x_108) ;  /* 0x0000000400086947 */ /* 0x000fea0003800000 */
[----:B------:R-:W-:Y:S02]  /*4c70*/  IMAD R18, R18, 0x40, R11 ;  /* 0x0000004012127824 */ /* 0x000fe400078e020b */
[----:B------:R-:W-:Y:S02]  /*4c80*/  IMAD.SHL.U32 R22, R22, 0x40, RZ ;  /* 0x0000004016167824 */ /* 0x000fe400078e00ff */
[----:B------:R-:W-:Y:S02]  /*4c90*/  IMAD.MOV.U32 R15, RZ, RZ, RZ ;  /* 0x000000ffff0f7224 */ /* 0x000fe400078e00ff */
[----:B------:R-:W-:Y:S02]  /*4ca0*/  IMAD.U32 R20, RZ, RZ, UR21 ;  /* 0x00000015ff147e24 */ /* 0x000fe4000f8e00ff */
[----:B------:R-:W-:Y:S02]  /*4cb0*/  IMAD.MOV.U32 R4, RZ, RZ, R3 ;  /* 0x000000ffff047224 */ /* 0x000fe400078e0003 */
[----:B------:R-:W-:-:S07]  /*4cc0*/  IMAD.MOV.U32 R5, RZ, RZ, R8 ;  /* 0x000000ffff057224 */ /* 0x000fce00078e0008 */
.L_x_112:
[----:B------:R-:W0:Y:S01]  /*4cd0*/  S2R R7, SR_CgaCtaId ;  /* 0x0000000000077919 */ /* 0x000e220000008800 */
[----:B------:R-:W-:-:S04]  /*4ce0*/  MOV R6, 0x400 ;  /* 0x0000040000067802 */ /* 0x000fc80000000f00 */
[----:B0-----:R-:W-:Y:S02]  /*4cf0*/  LEA R14, R7, R6, 0x18 ;  /* 0x00000006070e7211 */ /* 0x001fe400078ec0ff */
[----:B------:R-:W-:Y:S01]  /*4d00*/  SHF.L.U32 R6, R4, 0x1f, RZ ;  /* 0x0000001f04067819 */ /* 0x000fe200000006ff */
[----:B------:R-:W0:Y:S02]  /*4d10*/  @!P2 LDC R7, c[0x0][0x500] ;  /* 0x00014000ff07ab82 */ /* 0x000e240000000800 */
[----:B------:R-:W-:-:S04]  /*4d20*/  IMAD R13, R5, 0x8, R14 ;  /* 0x00000008050d7824 */ /* 0x000fc800078e020e */
[----:B------:R-:W1:Y:S02]  /*4d30*/  SYNCS.PHASECHK.TRANS64.TRYWAIT P1, [R13+URZ+0x38], R6 ;  /* 0x000038060d0075a7 */ /* 0x000e64000802017f */
[----:B-1----:R-:W-:Y:S05]  /*4d40*/  @!P1 BRA `(.L_x_109) ;  /* 0x00000010005c9947 */ /* 0x002fea0003800000 */
.L_x_134:
[----:B-1----:R-:W-:Y:S01]  /*4d50*/  PRMT R6, R9, 0x9910, RZ ;  /* 0x0000991009067816 */ /* 0x002fe200000000ff */
[----:B0-----:R0:W-:Y:S03]  /*4d60*/  @!P2 SYNCS.ARRIVE.TRANS64 RZ, [R13+URZ], R7 ;  /* 0x000000070dffa9a7 */ /* 0x0011e6000800003f */
[----:B------:R-:W-:-:S13]  /*4d70*/  ISETP.NE.AND P1, PT, R6, 0x2, PT ;  /* 0x000000020600780c */ /* 0x000fda0003f25270 */
[----:B0-----:R-:W-:Y:S05]  /*4d80*/  @P1 BRA `(.L_x_110) ;  /* 0x0000000000041947 */ /* 0x001fea0003800000 */
[----:B------:R-:W-:Y:S01]  /*4d90*/  BPT.TRAP 0x1 ;  /* 0x000000040000795c */ /* 0x000fe20000300000 */
.L_x_110:
[----:B------:R-:W-:Y:S05]  /*4da0*/  @P0 BRA `(.L_x_111) ;  /* 0x0000000000040947 */ /* 0x000fea0003800000 */
[----:B------:R-:W-:Y:S01]  /*4db0*/  BPT.TRAP 0x1 ;  /* 0x000000040000795c */ /* 0x000fe20000300000 */
.L_x_111:
[----:B------:R-:W-:Y:S01]  /*4dc0*/  IMAD R6, R5, 0x4000, R14 ;  /* 0x0000400005067824 */ /* 0x000fe200078e020e */
[----:B------:R-:W-:Y:S01]  /*4dd0*/  R2UR UR34, R15 ;  /* 0x000000000f2272ca */ /* 0x000fe200000e0000 */
[----:B------:R-:W-:Y:S01]  /*4de0*/  VIADD R20, R20, 0xffffffff ;  /* 0xffffffff14147836 */ /* 0x000fe20000000000 */
[----:B------:R-:W-:Y:S01]  /*4df0*/  R2UR UR33, R13 ;  /* 0x000000000d2172ca */ /* 0x000fe200000e0000 */
[----:B------:R-:W-:Y:S01]  /*4e00*/  UIADD3 UR6, UP0, UR22, 0xf0, URZ ;  /* 0x000000f016067890 */ /* 0x000fe2000ff1e03f */
[----:B------:R-:W-:Y:S01]  /*4e10*/  R2UR UR24, R6 ;  /* 0x00000000061872ca */ /* 0x000fe200000e0000 */
[----:B------:R-:W-:Y:S01]  /*4e20*/  IMAD R6, R5, 0x1000, R12 ;  /* 0x0000100005067824 */ /* 0x000fe200078e020c */
[----:B------:R-:W-:Y:S01]  /*4e30*/  R2UR UR36, R19 ;  /* 0x00000000132472ca */ /* 0x000fe200000e0000 */
[----:B------:R-:W-:Y:S01]  /*4e40*/  UIADD3 UR30, UP1, UR22, 0x1f0, URZ ;  /* 0x000001f0161e7890 */ /* 0x000fe2000ff3e03f */
[----:B------:R-:W-:Y:S01]  /*4e50*/  R2UR UR35, R22 ;  /* 0x00000000162372ca */ /* 0x000fe200000e0000 */
[----:B------:R-:W-:Y:S01]  /*4e60*/  IMAD R6, R6, 0x4, R14 ;  /* 0x0000000406067824 */ /* 0x000fe200078e020e */
[----:B------:R-:W-:Y:S01]  /*4e70*/  R2UR UR19, R18 ;  /* 0x00000000121372ca */ /* 0x000fe200000e0000 */
[----:B------:R-:W-:Y:S01]  /*4e80*/  UIADD3.X UR7, URZ, UR23, URZ, UP0, !UPT ;  /* 0x000000173f077290 */ /* 0x000fe200087fe43f */
[----:B------:R-:W-:Y:S01]  /*4e90*/  ISETP.GT.AND P3, PT, R20, 0x1, PT ;  /* 0x000000011400780c */ /* 0x000fe20003f64270 */
[----:B------:R-:W-:Y:S01]  /*4ea0*/  UIADD3 UR26, UR34, 0x20, URZ ;  /* 0x00000020221a7890 */ /* 0x000fe2000fffe03f */
[----:B------:R-:W-:Y:S01]  /*4eb0*/  R2UR UR8, R6 ;  /* 0x00000000060872ca */ /* 0x000fe200000e0000 */
[----:B------:R-:W-:Y:S01]  /*4ec0*/  UIADD3.X UR31, URZ, UR23, URZ, UP1, !UPT ;  /* 0x000000173f1f7290 */ /* 0x000fe20008ffe43f */
[----:B------:R-:W-:Y:S01]  /*4ed0*/  VIADD R5, R5, 0x1 ;  /* 0x0000000105057836 */ /* 0x000fe20000000000 */
[----:B------:R-:W-:Y:S01]  /*4ee0*/  UIADD3 UR32, UR24, 0x180, URZ ;  /* 0x0000018018207890 */ /* 0x000fe2000fffe03f */
[----:B------:R-:W-:Y:S01]  /*4ef0*/  VIADD R15, R15, 0x40 ;  /* 0x000000400f0f7836 */ /* 0x000fe20000000000 */
[----:B------:R-:W-:Y:S01]  /*4f00*/  UIADD3 UR24, UR24, 0x2180, URZ ;  /* 0x0000218018187890 */ /* 0x000fe2000fffe03f */
[----:B------:R-:W-:Y:S01]  /*4f10*/  UMOV UR14, 0x0 ;  /* 0x00000000000e7882 */ /* 0x000fe20000000000 */
[----:B------:R-:W-:Y:S01]  /*4f20*/  UMOV UR15, 0x10000000 ;  /* 0x10000000000f7882 */ /* 0x000fe20000000000 */
[----:B------:R-:W-:Y:S01]  /*4f30*/  ISETP.NE.AND P1, PT, R5, 0x7, PT ;  /* 0x000000070500780c */ /* 0x000fe20003f25270 */
[----:B------:R-:W-:Y:S01]  /*4f40*/  UMOV UR25, UR33 ;  /* 0x0000002100197c82 */ /* 0x000fe20008000000 */
[----:B------:R-:W-:Y:S01]  /*4f50*/  UMOV UR28, UR36 ;  /* 0x00000024001c7c82 */ /* 0x000fe20008000000 */
[----:B------:R-:W-:-:S02]  /*4f60*/  UMOV UR27, UR35 ;  /* 0x00000023001b7c82 */ /* 0x000fc40008000000 */
[----:B------:R-:W-:Y:S01]  /*4f70*/  UIADD3 UR16, UR8, 0x1c180, URZ ;  /* 0x0001c18008107890 */ /* 0x000fe2000fffe03f */
[----:B------:R0:W-:Y:S01]  /*4f80*/  UTMALDG.3D [UR32], [UR6], desc[UR14] ;  /* 0x00000e20060075b4 */ /* 0x0001e20008011000 */
[----:B------:R-:W-:Y:S01]  /*4f90*/  UIADD3 UR8, UR8, 0x1e180, URZ ;  /* 0x0001e18008087890 */ /* 0x000fe2000fffe03f */
[----:B------:R-:W-:Y:S01]  /*4fa0*/  SEL R7, RZ, 0x1, P1 ;  /* 0x00000001ff077807 */ /* 0x000fe20000800000 */
[----:B------:R-:W-:Y:S01]  /*4fb0*/  UMOV UR29, 0xff0000 ;  /* 0x00ff0000001d7882 */ /* 0x000fe20000000000 */
[----:B------:R-:W-:Y:S01]  /*4fc0*/  UMOV UR17, UR33 ;  /* 0x0000002100117c82 */ /* 0x000fe20008000000 */
[----:B------:R-:W-:Y:S01]  /*4fd0*/  UMOV UR18, UR34 ;  /* 0x0000002200127c82 */ /* 0x000fe20008000000 */
[----:B------:R-:W-:Y:S01]  /*4fe0*/  UMOV UR20, UR36 ;  /* 0x0000002400147c82 */ /* 0x000fe20008000000 */
[----:B------:R-:W-:Y:S01]  /*4ff0*/  UMOV UR9, UR33 ;  /* 0x0000002100097c82 */ /* 0x000fe20008000000 */
[----:B------:R-:W-:Y:S01]  /*5000*/  UMOV UR11, UR19 ;  /* 0x00000013000b7c82 */ /* 0x000fe20008000000 */
[----:B------:R-:W-:Y:S01]  /*5010*/  UMOV UR12, UR36 ;  /* 0x00000024000c7c82 */ /* 0x000fe20008000000 */
[----:B------:R0:W-:Y:S01]  /*5020*/  UTMALDG.3D [UR24], [UR6], desc[UR14] ;  /* 0x00000e18060075b4 */ /* 0x0001e20008011000 */
[----:B------:R-:W-:Y:S01]  /*5030*/  UMOV UR10, UR26 ;  /* 0x0000001a000a7c82 */ /* 0x000fe20008000000 */
[----:B------:R-:W-:-:S02]  /*5040*/  LOP3.LUT R4, R4, R7, RZ, 0x3c, !PT ;  /* 0x0000000704047212 */ /* 0x000fc400078e3cff */
[----:B------:R-:W-:Y:S01]  /*5050*/  SEL R5, R5, RZ, P1 ;  /* 0x000000ff05057207 */ /* 0x000fe20000800000 */
[----:B------:R0:W-:Y:S01]  /*5060*/  UTMALDG.3D.MULTICAST [UR16], [UR30], UR29, desc[UR14] ;  /* 0x00000e101e0073b4 */ /* 0x0001e2000801181d */
[----:B------:R0:W-:Y:S02]  /*5070*/  UTMALDG.3D.MULTICAST [UR8], [UR30], UR29, desc[UR14] ;  /* 0x00000e081e0073b4 */ /* 0x0001e4000801181d */
[----:B0-----:R-:W-:Y:S05]  /*5080*/  @P3 BRA `(.L_x_112) ;  /* 0xfffffffc00103947 */ /* 0x001fea000383ffff */
.L_x_108:
[----:B------:R-:W-:Y:S05]  /*5090*/  BSYNC B1 ;  /* 0x0000000000017941 */ /* 0x000fea0003800000 */
.L_x_107:
[----:B------:R-:W2:Y:S01]  /*50a0*/  LDL.64 R24, [R1] ;  /* 0x0000000001187983 */ /* 0x000ea20000100a00 */
[----:B------:R-:W-:Y:S01]  /*50b0*/  LOP3.LUT P4, RZ, R10, 0xff, RZ, 0xc0, !PT ;  /* 0x000000ff0aff7812 */ /* 0x000fe2000788c0ff */
[----:B------:R-:W-:Y:S01]  /*50c0*/  VIADD R13, R8, UR40 ;  /* 0x00000028080d7c36 */ /* 0x000fe20008000000 */
[----:B------:R-:W-:Y:S01]  /*50d0*/  ULDC.64 UR6, c[0x0][0x650] ;  /* 0x0001940000067ab9 */ /* 0x000fe20000000a00 */
[----:B------:R-:W-:Y:S01]  /*50e0*/  IMAD.U32 R8, RZ, RZ, UR40 ;  /* 0x00000028ff087e24 */ /* 0x000fe2000f8e00ff */
[----:B------:R-:W-:Y:S01]  /*50f0*/  UISETP.GE.U32.AND UP0, UPT, UR40, 0x7, UPT ;  /* 0x000000072800788c */ /* 0x000fe2000bf06070 */
[C---:B------:R-:W-:Y:S01]  /*5100*/  IMAD.WIDE.U32 R4, R13.reuse, 0x24924925, RZ ;  /* 0x249249250d047825 */ /* 0x040fe200078e00ff */
[----:B------:R-:W-:Y:S01]  /*5110*/  ISETP.GT.U32.AND P1, PT, R13, 0x6, PT ;  /* 0x000000060d00780c */ /* 0x000fe20003f24070 */
[----:B------:R-:W-:Y:S01]  /*5120*/  BSSY B1, `(.L_x_113) ;  /* 0x000006c000017945 */ /* 0x000fe20003800000 */
[----:B------:R-:W-:Y:S01]  /*5130*/  PRMT R10, RZ, 0x7610, R10 ;  /* 0x00007610ff0a7816 */ /* 0x000fe2000000000a */
[----:B------:R-:W-:Y:S01]  /*5140*/  IMAD.MOV.U32 R22, RZ, RZ, -0x1 ;  /* 0xffffffffff167424 */ /* 0x000fe200078e00ff */
[----:B------:R-:W-:Y:S01]  /*5150*/  ISETP.LT.U32.AND P1, PT, R8, 0x7, P1 ;  /* 0x000000070800780c */ /* 0x000fe20000f21070 */
[----:B------:R-:W-:Y:S01]  /*5160*/  IMAD.MOV.U32 R18, RZ, RZ, -0x1 ;  /* 0xffffffffff127424 */ /* 0x000fe200078e00ff */
[----:B------:R-:W-:Y:S01]  /*5170*/  PLOP3.LUT P3, PT, PT, PT, UP0, 0x80, 0x0 ;  /* 0x000000000000781c */ /* 0x000fe20003f6f008 */
[----:B------:R-:W0:Y:S01]  /*5180*/  @P4 S2R R7, SR_CgaCtaId ;  /* 0x0000000000074919 */ /* 0x000e220000008800 */
[----:B------:R-:W-:Y:S01]  /*5190*/  SEL R4, RZ, 0x1, !P1 ;  /* 0x00000001ff047807 */ /* 0x000fe20004800000 */
[----:B------:R-:W-:Y:S01]  /*51a0*/  IMAD.MOV.U32 R19, RZ, RZ, -0x1 ;  /* 0xffffffffff137424 */ /* 0x000fe200078e00ff */
[----:B------:R-:W-:-:S02]  /*51b0*/  @P4 MOV R6, 0x400 ;  /* 0x0000040000064802 */ /* 0x000fc40000000f00 */
[----:B------:R-:W-:Y:S02]  /*51c0*/  LOP3.LUT R3, R3, R4, RZ, 0x3c, !PT ;  /* 0x0000000403037212 */ /* 0x000fe400078e3cff */
[----:B------:R-:W-:Y:S02]  /*51d0*/  PRMT R4, RZ, 0x7610, R4 ;  /* 0x00007610ff047816 */ /* 0x000fe40000000004 */
[----:B0-----:R-:W-:Y:S01]  /*51e0*/  @P4 LEA R6, R7, R6, 0x18 ;  /* 0x0000000607064211 */ /* 0x001fe200078ec0ff */
[----:B------:R-:W-:-:S03]  /*51f0*/  IMAD.IADD R7, R13, 0x1, -R5 ;  /* 0x000000010d077824 */ /* 0x000fc600078e0a05 */
[----:B------:R0:W-:Y:S02]  /*5200*/  @P4 SYNCS.ARRIVE.TRANS64.A1T0 RZ, [R6+URZ+0xa8], RZ ;  /* 0x0000a8ff06ff49a7 */ /* 0x0001e4000810003f */
[----:B------:R-:W-:-:S04]  /*5210*/  LEA.HI R7, R7, R5, RZ, 0x1f ;  /* 0x0000000507077211 */ /* 0x000fc800078ff8ff */
[----:B------:R-:W-:-:S04]  /*5220*/  SHF.R.U32.HI R8, RZ, 0x2, R7 ;  /* 0x00000002ff087819 */ /* 0x000fc80000011607 */
[----:B------:R-:W-:Y:S01]  /*5230*/  @P3 LOP3.LUT R3, R3, 0x1, R8, 0x78, !PT ;  /* 0x0000000103033812 */ /* 0x000fe200078e7808 */
[----:B------:R-:W-:Y:S01]  /*5240*/  IMAD R8, R8, -0x7, R13 ;  /* 0xfffffff908087824 */ /* 0x000fe200078e020d */
[----:B--2---:R-:W-:-:S05]  /*5250*/  IADD3 R16, P1, R16, R24, RZ ;  /* 0x0000001810107210 */ /* 0x004fca0007f3e0ff */
[----:B------:R-:W-:Y:S01]  /*5260*/  IMAD.X R17, R17, 0x1, R0, P1 ;  /* 0x0000000111117824 */ /* 0x000fe200008e0600 */
[----:B------:R-:W-:-:S04]  /*5270*/  ISETP.GE.U32.AND P1, PT, R16, UR6, PT ;  /* 0x0000000610007c0c */ /* 0x000fc8000bf26070 */
[----:B------:R-:W-:-:S13]  /*5280*/  ISETP.GE.U32.AND.EX P1, PT, R17, UR7, PT, P1 ;  /* 0x0000000711007c0c */ /* 0x000fda000bf26110 */
[----:B0-----:R-:W-:Y:S05]  /*5290*/  @P1 BRA `(.L_x_114) ;  /* 0x0000000400501947 */ /* 0x001fea0003800000 */
[----:B------:R-:W0:Y:S01]  /*52a0*/  S2R R13, SR_CTAID.X ;  /* 0x00000000000d7919 */ /* 0x000e220000002500 */
[----:B------:R-:W-:Y:S01]  /*52b0*/  ULDC.64 UR6, c[0x0][0x628] ;  /* 0x00018a0000067ab9 */ /* 0x000fe20000000a00 */
[----:B------:R-:W-:Y:S01]  /*52c0*/  ULDC UR9, c[0x0][0x630] ;  /* 0x00018c0000097ab9 */ /* 0x000fe20000000800 */
[----:B------:R-:W-:Y:S01]  /*52d0*/  ISETP.NE.U32.AND P1, PT, RZ, UR6, PT ;  /* 0x00000006ff007c0c */ /* 0x000fe2000bf25070 */
[----:B------:R-:W1:Y:S01]  /*52e0*/  S2R R14, SR_CTAID.Y ;  /* 0x00000000000e7919 */ /* 0x000e620000002600 */
[----:B------:R-:W-:Y:S01]  /*52f0*/  ULDC UR10, c[0x0][0x150] ;  /* 0x00005400000a7ab9 */ /* 0x000fe20000000800 */
[----:B------:R-:W-:Y:S01]  /*5300*/  IMAD.MOV.U32 R4, RZ, RZ, R16 ;  /* 0x000000ffff047224 */ /* 0x000fe200078e0010 */
[----:B------:R-:W-:Y:S01]  /*5310*/  ISETP.NE.AND.EX P1, PT, RZ, UR7, PT, P1 ;  /* 0x00000007ff007c0c */ /* 0x000fe2000bf25310 */
[----:B------:R-:W-:Y:S01]  /*5320*/  IMAD.MOV.U32 R5, RZ, RZ, R17 ;  /* 0x000000ffff057224 */ /* 0x000fe200078e0011 */
[----:B0-----:R-:W-:-:S11]  /*5330*/  I2FP.F32.U32 R18, R13 ;  /* 0x0000000d00127245 */ /* 0x001fd60000201000 */
[----:B------:R-:W-:Y:S05]  /*5340*/  @!P1 BRA `(.L_x_115) ;  /* 0x0000000000289947 */ /* 0x000fea0003800000 */
[----:B------:R-:W-:Y:S02]  /*5350*/  ULDC UR8, c[0x0][0x634] ;  /* 0x00018d0000087ab9 */ /* 0x000fe40000000800 */
[----:B------:R-:W-:-:S05]  /*5360*/  IADD3 R5, P1, R16, UR8, RZ ;  /* 0x0000000810057c10 */ /* 0x000fca000ff3e0ff */
[----:B------:R-:W-:-:S04]  /*5370*/  IMAD.X R15, RZ, RZ, R17, P1 ;  /* 0x000000ffff0f7224 */ /* 0x000fc800008e0611 */
[----:B------:R-:W-:-:S04]  /*5380*/  IMAD.WIDE.U32 R6, R15, UR6, RZ ;  /* 0x000000060f067c25 */ /* 0x000fc8000f8e00ff */
[----:B------:R-:W-:-:S04]  /*5390*/  IMAD.WIDE.U32 R6, P1, R5, UR7, R6 ;  /* 0x0000000705067c25 */ /* 0x000fc8000f820006 */
[----:B------:R-:W-:-:S04]  /*53a0*/  IMAD.WIDE.U32 R4, R5, UR6, RZ ;  /* 0x0000000605047c25 */ /* 0x000fc8000f8e00ff */
[----:B------:R-:W-:Y:S01]  /*53b0*/  IMAD.MOV.U32 R4, RZ, RZ, R7 ;  /* 0x000000ffff047224 */ /* 0x000fe200078e0007 */
[----:B------:R-:W-:Y:S01]  /*53c0*/  IADD3 RZ, P3, R5, R6, RZ ;  /* 0x0000000605ff7210 */ /* 0x000fe20007f7e0ff */
[----:B------:R-:W-:-:S04]  /*53d0*/  IMAD.X R5, RZ, RZ, RZ, P1 ;  /* 0x000000ffff057224 */ /* 0x000fc800008e06ff */
[----:B------:R-:W-:-:S08]  /*53e0*/  IMAD.WIDE.U32.X R4, R15, UR7, R4, P3 ;  /* 0x000000070f047c25 */ /* 0x000fd000098e0404 */
.L_x_115:
[--C-:B------:R-:W-:Y:S01]  /*53f0*/  SHF.R.U64 R19, R4, UR9, R5.reuse ;  /* 0x0000000904137c19 */ /* 0x100fe20008001205 */
[----:B------:R-:W-:Y:S01]  /*5400*/  FMUL R18, R18, UR10 ;  /* 0x0000000a12127c20 */ /* 0x000fe20008400000 */
[----:B------:R-:W-:Y:S01]  /*5410*/  SHF.R.U32.HI R4, RZ, UR9, R5 ;  /* 0x00000009ff047c19 */ /* 0x000fe20008011605 */
[----:B------:R-:W0:Y:S01]  /*5420*/  LDC R6, c[0x0][0x144] ;  /* 0x00005100ff067b82 */ /* 0x000e220000000800 */
[----:B------:R-:W-:Y:S01]  /*5430*/  IADD3 R5, P1, RZ, -R19, RZ ;  /* 0x80000013ff057210 */ /* 0x000fe20007f3e0ff */
[----:B------:R-:W-:Y:S01]  /*5440*/  ULDC UR8, c[0x0][0x154] ;  /* 0x0000550000087ab9 */ /* 0x000fe20000000800 */
[----:B-1----:R-:W-:Y:S01]  /*5450*/  I2FP.F32.U32 R7, R14 ;  /* 0x0000000e00077245 */ /* 0x002fe20000201000 */
[----:B------:R-:W1:Y:S01]  /*5460*/  F2I.U32.TRUNC.NTZ R18, R18 ;  /* 0x0000001200127305 */ /* 0x000e62000020f000 */
[----:B------:R-:W-:Y:S01]  /*5470*/  ULDC.64 UR6, c[0x0][0x620] ;  /* 0x0001880000067ab9 */ /* 0x000fe20000000a00 */
[----:B------:R-:W-:Y:S01]  /*5480*/  IMAD.X R4, RZ, RZ, ~R4, P1 ;  /* 0x000000ffff047224 */ /* 0x000fe200008e0e04 */
[----:B------:R-:W-:Y:S01]  /*5490*/  ISETP.NE.AND P4, PT, R2, 0x1, PT ;  /* 0x000000010200780c */ /* 0x000fe20003f85270 */
[----:B------:R-:W-:Y:S01]  /*54a0*/  FMUL R20, R7, UR8 ;  /* 0x0000000807147c20 */ /* 0x000fe20008400000 */
[----:B------:R-:W2:Y:S01]  /*54b0*/  LDC R21, c[0x0][0x148] ;  /* 0x00005200ff157b82 */ /* 0x000ea20000000800 */
[----:B------:R-:W-:Y:S01]  /*54c0*/  IMAD R4, R4, UR6, RZ ;  /* 0x0000000604047c24 */ /* 0x000fe2000f8e02ff */
[----:B------:R-:W-:-:S02]  /*54d0*/  ULDC.64 UR8, c[0x0][0x640] ;  /* 0x0001900000087ab9 */ /* 0x000fc40000000a00 */
[----:B------:R-:W-:Y:S01]  /*54e0*/  ISETP.NE.U32.AND P1, PT, RZ, UR8, PT ;  /* 0x00000008ff007c0c */ /* 0x000fe2000bf25070 */
[----:B------:R-:W3:Y:S01]  /*54f0*/  F2I.U32.TRUNC.NTZ R20, R20 ;  /* 0x0000001400147305 */ /* 0x000ee2000020f000 */
[C---:B------:R-:W-:Y:S02]  /*5500*/  IMAD R7, R5.reuse, UR7, R4 ;  /* 0x0000000705077c24 */ /* 0x040fe4000f8e0204 */
[----:B------:R-:W-:Y:S01]  /*5510*/  IMAD.WIDE.U32 R4, R5, UR6, R16 ;  /* 0x0000000605047c25 */ /* 0x000fe2000f8e0010 */
[----:B------:R-:W-:Y:S01]  /*5520*/  ULDC UR6, c[0x0][0x618] ;  /* 0x0001860000067ab9 */ /* 0x000fe20000000800 */
[----:B------:R-:W-:Y:S02]  /*5530*/  ISETP.NE.AND.EX P1, PT, RZ, UR9, PT, P1 ;  /* 0x00000009ff007c0c */ /* 0x000fe4000bf25310 */
[----:B------:R-:W-:Y:S02]  /*5540*/  IMAD.IADD R5, R5, 0x1, R7 ;  /* 0x0000000105057824 */ /* 0x000fe400078e0207 */
[----:B-1----:R-:W-:-:S03]  /*5550*/  IMAD.MOV R18, RZ, RZ, -R18 ;  /* 0x000000ffff127224 */ /* 0x002fc600078e0a12 */
[----:B------:R-:W-:Y:S01]  /*5560*/  SHF.R.U64 R15, R4, UR6, R5 ;  /* 0x00000006040f7c19 */ /* 0x000fe20008001205 */
[----:B0-----:R-:W-:Y:S01]  /*5570*/  IMAD R13, R6, R18, R13 ;  /* 0x00000012060d7224 */ /* 0x001fe200078e020d */
[----:B------:R-:W-:Y:S01]  /*5580*/  SHF.R.U32.HI R4, RZ, UR6, R5 ;  /* 0x00000006ff047c19 */ /* 0x000fe20008011605 */
[----:B------:R-:W-:Y:S01]  /*5590*/  ULDC UR6, c[0x0][0x608] ;  /* 0x0001820000067ab9 */ /* 0x000fe20000000800 */
[----:B---3--:R-:W-:Y:S02]  /*55a0*/  IMAD.MOV R6, RZ, RZ, -R20 ;  /* 0x000000ffff067224 */ /* 0x008fe400078e0a14 */
[--C-:B------:R-:W-:Y:S02]  /*55b0*/  SHF.R.U64 R18, R15, UR6, R4.reuse ;  /* 0x000000060f127c19 */ /* 0x100fe40008001204 */
[----:B------:R-:W-:Y:S01]  /*55c0*/  SHF.R.U32.HI R5, RZ, UR6, R4 ;  /* 0x00000006ff057c19 */ /* 0x000fe20008011604 */
[----:B------:R-:W-:Y:S01]  /*55d0*/  ULDC UR6, c[0x0][0x658] ;  /* 0x0001960000067ab9 */ /* 0x000fe20000000800 */
[----:B--2---:R-:W-:-:S02]  /*55e0*/  @P4 IMAD R13, R21, R6, R14 ;  /* 0x00000006150d4224 */ /* 0x004fc400078e020e */
[--C-:B------:R-:W-:Y:S02]  /*55f0*/  SHF.R.U64 R14, R18, UR6, R5.reuse ;  /* 0x00000006120e7c19 */ /* 0x100fe40008001205 */
[----:B------:R-:W-:-:S03]  /*5600*/  SHF.R.U32.HI R21, RZ, UR6, R5 ;  /* 0x00000006ff157c19 */ /* 0x000fc60008011605 */
[----:B------:R-:W-:Y:S02]  /*5610*/  IMAD.MOV.U32 R6, RZ, RZ, R14 ;  /* 0x000000ffff067224 */ /* 0x000fe400078e000e */
[----:B------:R-:W-:Y:S01]  /*5620*/  IMAD.MOV.U32 R5, RZ, RZ, R21 ;  /* 0x000000ffff057224 */ /* 0x000fe200078e0015 */
[----:B------:R-:W-:Y:S06]  /*5630*/  @!P1 BRA `(.L_x_116) ;  /* 0x00000000002c9947 */ /* 0x000fec0003800000 */
        /* <DEDUP_REMOVED lines=9> */
[----:B------:R-:W-:-:S04]  /*56d0*/  IMAD.WIDE.U32.X R4, R21, UR9, R4, P3 ;  /* 0x0000000915047c25 */ /* 0x000fc800098e0404 */
[----:B------:R-:W-:-:S07]  /*56e0*/  IMAD.MOV.U32 R6, RZ, RZ, R4 ;  /* 0x000000ffff067224 */ /* 0x000fce00078e0004 */
.L_x_116:
[----:B------:R-:W-:Y:S01]  /*56f0*/  ULDC UR6, c[0x0][0x648] ;  /* 0x0001920000067ab9 */ /* 0x000fe20000000800 */
[----:B------:R-:W-:Y:S01]  /*5700*/  LOP3.LUT R4, R18, UR13, RZ, 0xc0, !PT ;  /* 0x0000000d12047c12 */ /* 0x000fe2000f8ec0ff */
[----:B------:R-:W-:Y:S01]  /*5710*/  ULDC UR7, c[0x0][0x610] ;  /* 0x0001840000077ab9 */ /* 0x000fe20000000800 */
[----:B------:R-:W-:Y:S01]  /*5720*/  SHF.R.U64 R5, R6, UR6, R5 ;  /* 0x0000000606057c19 */ /* 0x000fe20008001205 */
[----:B------:R-:W-:Y:S01]  /*5730*/  ULDC UR6, c[0x0][0x638] ;  /* 0x00018e0000067ab9 */ /* 0x000fe20000000800 */
[----:B------:R-:W-:-:S03]  /*5740*/  LOP3.LUT R15, R15, UR4, RZ, 0xc0, !PT ;  /* 0x000000040f0f7c12 */ /* 0x000fc6000f8ec0ff */
[----:B------:R-:W-:Y:S02]  /*5750*/  IMAD.MOV R7, RZ, RZ, -R5 ;  /* 0x000000ffff077224 */ /* 0x000fe400078e0a05 */
[----:B------:R-:W-:Y:S02]  /*5760*/  IMAD R4, R5, UR5, R4 ;  /* 0x0000000505047c24 */ /* 0x000fe4000f8e0204 */
[----:B------:R-:W-:Y:S01]  /*5770*/  IMAD R14, R7, UR6, R14 ;  /* 0x00000006070e7c24 */ /* 0x000fe2000f8e020e */
[----:B------:R-:W-:Y:S01]  /*5780*/  ULDC UR6, c[0x0][0x600] ;  /* 0x0001800000067ab9 */ /* 0x000fe20000000800 */
[----:B------:R-:W-:Y:S02]  /*5790*/  IMAD R13, R4, UR7, R13 ;  /* 0x00000007040d7c24 */ /* 0x000fe4000f8e020d */
[----:B------:R-:W-:Y:S02]  /*57a0*/  IMAD R14, R14, UR6, R15 ;  /* 0x000000060e0e7c24 */ /* 0x000fe4000f8e020f */
[----:B------:R-:W-:-:S03]  /*57b0*/  IMAD.MOV.U32 R4, RZ, RZ, 0x1 ;  /* 0x00000001ff047424 */ /* 0x000fc600078e00ff */
[----:B------:R-:W-:Y:S02]  /*57c0*/  SEL R18, R14, R13, !P4 ;  /* 0x0000000d0e127207 */ /* 0x000fe40006000000 */
[----:B------:R-:W-:-:S07]  /*57d0*/  SEL R22, R13, R14, !P4 ;  /* 0x0000000e0d167207 */ /* 0x000fce0006000000 */
.L_x_114:
[----:B------:R-:W-:Y:S05]  /*57e0*/  BSYNC B1 ;  /* 0x0000000000017941 */ /* 0x000fea0003800000 */
.L_x_113:
[----:B------:R-:W-:-:S13]  /*57f0*/  LOP3.LUT P1, RZ, R4, 0xff, RZ, 0xc0, !PT ;  /* 0x000000ff04ff7812 */ /* 0x000fda000782c0ff */
[----:B------:R-:W-:Y:S05]  /*5800*/  @P1 BRA `(.L_x_117) ;  /* 0xfffffff000fc1947 */ /* 0x000fea000383ffff */
[----:B------:R-:W-:Y:S05]  /*5810*/  BSYNC B0 ;  /* 0x0000000000007941 */ /* 0x000fea0003800000 */
.L_x_105:
[----:B------:R-:W-:-:S03]  /*5820*/  UMOV UR6, 0xffffffff ;  /* 0xffffffff00067882 */ /* 0x000fc60000000000 */
[----:B------:R-:W-:Y:S05]  /*5830*/  BRA.DIV UR6, `(.L_x_118) ;  /* 0x0000000606b47947 */ /* 0x000fea000b800000 */
[----:B------:R-:W-:-:S13]  /*5840*/  ELECT P6, URZ, PT ;  /* 0x00000000003f782f */ /* 0x000fda00038c0000 */
.L_x_137:
[----:B------:R-:W-:Y:S04]  /*5850*/  BSSY B0, `(.L_x_119) ;  /* 0x0000046000007945 */ /* 0x000fe80003800000 */
[----:B------:R-:W-:Y:S05]  /*5860*/  @!P6 BRA `(.L_x_120) ;  /* 0x000000040010e947 */ /* 0x000fea0003800000 */
[----:B------:R-:W-:-:S04]  /*5870*/  LOP3.LUT R23, R23, 0x2, RZ, 0xfc, !PT ;  /* 0x0000000217177812 */ /* 0x000fc800078efcff */
[----:B------:R-:W-:-:S13]  /*5880*/  ISETP.NE.AND P0, PT, R23, 0x3, PT ;  /* 0x000000031700780c */ /* 0x000fda0003f05270 */
[----:B------:R-:W-:Y:S05]  /*5890*/  @!P0 BRA `(.L_x_121) ;  /* 0x0000000000048947 */ /* 0x000fea0003800000 */
[----:B------:R-:W-:Y:S01]  /*58a0*/  BPT.TRAP 0x1 ;  /* 0x000000040000795c */ /* 0x000fe20000300000 */
.L_x_121:
[----:B------:R-:W0:Y:S01]  /*58b0*/  S2R R5, SR_CgaCtaId ;  /* 0x0000000000057919 */ /* 0x000e220000008800 */
[----:B------:R-:W-:Y:S02]  /*58c0*/  MOV R0, 0x400 ;  /* 0x0000040000007802 */ /* 0x000fe40000000f00 */
[----:B------:R-:W-:Y:S02]  /*58d0*/  SHF.L.U32 R2, R3, 0x1f, RZ ;  /* 0x0000001f03027819 */ /* 0x000fe400000006ff */
[----:B0-----:R-:W-:-:S05]  /*58e0*/  LEA R5, R5, R0, 0x18 ;  /* 0x0000000005057211 */ /* 0x001fca00078ec0ff */
[----:B------:R-:W-:-:S04]  /*58f0*/  VIADD R5, R5, 0x38 ;  /* 0x0000003805057836 */ /* 0x000fc80000000000 */
[C---:B------:R-:W-:Y:S02]  /*5900*/  IMAD R7, R8.reuse, 0x8, R5 ;  /* 0x0000000808077824 */ /* 0x040fe400078e0205 */
[----:B------:R-:W-:Y:S02]  /*5910*/  VIADD R8, R8, 0x1 ;  /* 0x0000000108087836 */ /* 0x000fe40000000000 */
[----:B------:R-:W0:Y:S03]  /*5920*/  SYNCS.PHASECHK.TRANS64.TRYWAIT P0, [R7+URZ], R2 ;  /* 0x00000002070075a7 */ /* 0x000e26000800017f */
[----:B------:R-:W-:-:S04]  /*5930*/  ISETP.NE.AND P1, PT, R8, 0x7, PT ;  /* 0x000000070800780c */ /* 0x000fc80003f25270 */
[----:B------:R-:W-:Y:S02]  /*5940*/  SEL R0, RZ, 0x1, P1 ;  /* 0x00000001ff007807 */ /* 0x000fe40000800000 */
[----:B------:R-:W-:Y:S02]  /*5950*/  SEL R8, R8, RZ, P1 ;  /* 0x000000ff08087207 */ /* 0x000fe40000800000 */
[----:B------:R-:W-:-:S03]  /*5960*/  LOP3.LUT R9, R3, R0, RZ, 0x3c, !PT ;  /* 0x0000000003097212 */ /* 0x000fc600078e3cff */
[----:B------:R-:W-:Y:S01]  /*5970*/  IMAD R6, R8, 0x8, R5 ;  /* 0x0000000808067824 */ /* 0x000fe200078e0205 */
[----:B------:R-:W-:Y:S01]  /*5980*/  SHF.L.U32 R3, R9, 0x1f, RZ ;  /* 0x0000001f09037819 */ /* 0x000fe200000006ff */
[----:B0-----:R-:W-:Y:S06]  /*5990*/  @!P0 BRA `(.L_x_122) ;  /* 0x00000004007c8947 */ /* 0x001fec0003800000 */
.L_x_138:
[----:B------:R-:W1:Y:S01]  /*59a0*/  SYNCS.PHASECHK.TRANS64.TRYWAIT P0, [R6+URZ], R3 ;  /* 0x00000003060075a7 */ /* 0x000e62000800017f */
[----:B------:R-:W-:-:S05]  /*59b0*/  VIADD R0, R8, 0x1 ;  /* 0x0000000108007836 */ /* 0x000fca0000000000 */
[----:B------:R-:W-:-:S04]  /*59c0*/  ISETP.NE.AND P1, PT, R0, 0x7, PT ;  /* 0x000000070000780c */ /* 0x000fc80003f25270 */
[----:B0-----:R-:W-:Y:S02]  /*59d0*/  SEL R2, RZ, 0x1, P1 ;  /* 0x00000001ff027807 */ /* 0x001fe40000800000 */
[----:B------:R-:W-:Y:S02]  /*59e0*/  SEL R0, R0, RZ, P1 ;  /* 0x000000ff00007207 */ /* 0x000fe40000800000 */
[----:B------:R-:W-:-:S03]  /*59f0*/  LOP3.LUT R9, R9, R2, RZ, 0x3c, !PT ;  /* 0x0000000209097212 */ /* 0x000fc600078e3cff */
[----:B------:R-:W-:Y:S01]  /*5a00*/  IMAD R7, R0, 0x8, R5 ;  /* 0x0000000800077824 */ /* 0x000fe200078e0205 */
[----:B------:R-:W-:Y:S01]  /*5a10*/  SHF.L.U32 R4, R9, 0x1f, RZ ;  /* 0x0000001f09047819 */ /* 0x000fe200000006ff */
[----:B-1----:R-:W-:Y:S06]  /*5a20*/  @!P0 BRA `(.L_x_123) ;  /* 0x00000004006c8947 */ /* 0x002fec0003800000 */
.L_x_139:
[----:B------:R-:W1:Y:S01]  /*5a30*/  SYNCS.PHASECHK.TRANS64.TRYWAIT P0, [R7+URZ], R4 ;  /* 0x00000004070075a7 */ /* 0x000e62000800017f */
[----:B------:R-:W-:-:S05]  /*5a40*/  VIADD R0, R0, 0x1 ;  /* 0x0000000100007836 */ /* 0x000fca0000000000 */
[----:B------:R-:W-:-:S04]  /*5a50*/  ISETP.NE.AND P1, PT, R0, 0x7, PT ;  /* 0x000000070000780c */ /* 0x000fc80003f25270 */
[----:B------:R-:W-:Y:S02]  /*5a60*/  SEL R2, RZ, 0x1, P1 ;  /* 0x00000001ff027807 */ /* 0x000fe40000800000 */
[----:B------:R-:W-:Y:S02]  /*5a70*/  SEL R0, R0, RZ, P1 ;  /* 0x000000ff00007207 */ /* 0x000fe40000800000 */
[----:B------:R-:W-:-:S03]  /*5a80*/  LOP3.LUT R9, R9, R2, RZ, 0x3c, !PT ;  /* 0x0000000209097212 */ /* 0x000fc600078e3cff */
[----:B0-----:R-:W-:Y:S01]  /*5a90*/  IMAD R6, R0, 0x8, R5 ;  /* 0x0000000800067824 */ /* 0x001fe200078e0205 */
[----:B------:R-:W-:Y:S01]  /*5aa0*/  SHF.L.U32 R3, R9, 0x1f, RZ ;  /* 0x0000001f09037819 */ /* 0x000fe200000006ff */
[----:B-1----:R-:W-:Y:S06]  /*5ab0*/  @!P0 BRA `(.L_x_124) ;  /* 0x00000004005c8947 */ /* 0x002fec0003800000 */
.L_x_140:
        /* <DEDUP_REMOVED lines=9> */
.L_x_141:
        /* <DEDUP_REMOVED lines=9> */
.L_x_142:
[----:B------:R-:W1:Y:S01]  /*5be0*/  SYNCS.PHASECHK.TRANS64.TRYWAIT P0, [R6+URZ], R3 ;  /* 0x00000003060075a7 */ /* 0x000e62000800017f */
[----:B------:R-:W-:-:S05]  /*5bf0*/  VIADD R0, R0, 0x1 ;  /* 0x0000000100007836 */ /* 0x000fca0000000000 */
[----:B------:R-:W-:-:S04]  /*5c00*/  ISETP.NE.AND P1, PT, R0, 0x7, PT ;  /* 0x000000070000780c */ /* 0x000fc80003f25270 */
[----:B------:R-:W-:Y:S02]  /*5c10*/  SEL R2, RZ, 0x1, P1 ;  /* 0x00000001ff027807 */ /* 0x000fe40000800000 */
[----:B------:R-:W-:Y:S02]  /*5c20*/  SEL R0, R0, RZ, P1 ;  /* 0x000000ff00007207 */ /* 0x000fe40000800000 */
[----:B------:R-:W-:Y:S01]  /*5c30*/  LOP3.LUT R2, R9, R2, RZ, 0x3c, !PT ;  /* 0x0000000209027212 */ /* 0x000fe200078e3cff */
[----:B-1----:R-:W-:Y:S06]  /*5c40*/  @!P0 BRA `(.L_x_127) ;  /* 0x0000000400348947 */ /* 0x002fec0003800000 */
.L_x_143:
[----:B------:R-:W-:Y:S01]  /*5c50*/  IMAD R5, R0, 0x8, R5 ;  /* 0x0000000800057824 */ /* 0x000fe200078e0205 */
[----:B------:R-:W-:-:S07]  /*5c60*/  SHF.L.U32 R0, R2, 0x1f, RZ ;  /* 0x0000001f02007819 */ /* 0x000fce00000006ff */
.L_x_128:
[----:B--2---:R2:W3:Y:S02]  /*5c70*/  SYNCS.PHASECHK.TRANS64.TRYWAIT P0, [R5+URZ], R0 ;  /* 0x00000000050075a7 */ /* 0x0044e4000800017f */
[----:B---3--:R-:W-:Y:S05]  /*5c80*/  @!P0 NANOSLEEP.SYNCS 0x989680 ;  /* 0x009896800000895d */ /* 0x008fea0003900000 */
[----:B------:R-:W3:Y:S02]  /*5c90*/  @!P0 SYNCS.PHASECHK.TRANS64 P0, [R5+URZ], R0 ;  /* 0x00000000050085a7 */ /* 0x000ee4000800007f */
[----:B---3--:R-:W-:Y:S05]  /*5ca0*/  @!P0 BRA `(.L_x_128) ;  /* 0xfffffffc00f08947 */ /* 0x008fea000383ffff */
.L_x_120:
[----:B------:R-:W-:Y:S05]  /*5cb0*/  BSYNC B0 ;  /* 0x0000000000007941 */ /* 0x000fea0003800000 */
.L_x_119:
[----:B------:R-:W-:Y:S05]  /*5cc0*/  EXIT ;  /* 0x000000000000794d */ /* 0x000fea0003800000 */
.L_x_19:
[----:B0-----:R-:W-:-:S04]  /*5cd0*/  IMAD.U32 R3, RZ, RZ, UR43 ;  /* 0x0000002bff037e24 */ /* 0x001fc8000f8e00ff */
[----:B------:R0:W1:Y:S03]  /*5ce0*/  SYNCS.PHASECHK.TRANS64.TRYWAIT P0, [R3+URZ+-0x8], R0 ;  /* 0xfffff800030075a7 */ /* 0x000066000800017f */
[----:B-1----:R-:W-:Y:S05]  /*5cf0*/  @!P0 NANOSLEEP.SYNCS 0x989680 ;  /* 0x009896800000895d */ /* 0x002fea0003900000 */
[----:B------:R-:W1:Y:S02]  /*5d00*/  @!P0 SYNCS.PHASECHK.TRANS64 P0, [R3+URZ+-0x8], R0 ;  /* 0xfffff800030085a7 */ /* 0x000e64000800007f */
[----:B-1----:R-:W-:Y:S05]  /*5d10*/  @!P0 BRA `(.L_x_19) ;  /* 0xfffffffc00ec8947 */ /* 0x002fea000383ffff */
[----:B------:R-:W-:Y:S05]  /*5d20*/  BRA `(.L_x_129) ;  /* 0xffffffb800e07947 */ /* 0x000fea000383ffff */
.L_x_24:
[----:B-1----:R1:W2:Y:S02]  /*5d30*/  SYNCS.PHASECHK.TRANS64.TRYWAIT P1, [R3+URZ], R0 ;  /* 0x00000000030075a7 */ /* 0x0022a4000802017f */
[----:B--2---:R-:W-:Y:S05]  /*5d40*/  @!P1 NANOSLEEP.SYNCS 0x989680 ;  /* 0x009896800000995d */ /* 0x004fea0003900000 */
[----:B------:R-:W2:Y:S02]  /*5d50*/  @!P1 SYNCS.PHASECHK.TRANS64 P1, [R3+URZ], R0 ;  /* 0x00000000030095a7 */ /* 0x000ea4000802007f */
[----:B--2---:R-:W-:Y:S05]  /*5d60*/  @!P1 BRA `(.L_x_24) ;  /* 0xfffffffc00f09947 */ /* 0x004fea000383ffff */
[----:B------:R-:W-:Y:S05]  /*5d70*/  BRA `(.L_x_23) ;  /* 0xffffffbc004c7947 */ /* 0x000fea000383ffff */
.L_x_29:
[----:B-1----:R-:W-:-:S04]  /*5d80*/  IMAD.U32 R5, RZ, RZ, UR4 ;  /* 0x00000004ff057e24 */ /* 0x002fc8000f8e00ff */
[----:B------:R1:W2:Y:S03]  /*5d90*/  SYNCS.PHASECHK.TRANS64.TRYWAIT P1, [R5+URZ], R4 ;  /* 0x00000004050075a7 */ /* 0x0002a6000802017f */
[----:B--2---:R-:W-:Y:S05]  /*5da0*/  @!P1 NANOSLEEP.SYNCS 0x989680 ;  /* 0x009896800000995d */ /* 0x004fea0003900000 */
[----:B------:R-:W2:Y:S02]  /*5db0*/  @!P1 SYNCS.PHASECHK.TRANS64 P1, [R5+URZ], R4 ;  /* 0x00000004050095a7 */ /* 0x000ea4000802007f */
[----:B--2---:R-:W-:Y:S05]  /*5dc0*/  @!P1 BRA `(.L_x_29) ;  /* 0xfffffffc00ec9947 */ /* 0x004fea000383ffff */
[----:B------:R-:W-:Y:S05]  /*5dd0*/  BRA `(.L_x_28) ;  /* 0xffffffc000747947 */ /* 0x000fea000383ffff */
.L_x_37:
[----:B0-----:R-:W-:-:S04]  /*5de0*/  IMAD.U32 R3, RZ, RZ, UR43 ;  /* 0x0000002bff037e24 */ /* 0x001fc8000f8e00ff */
[----:B------:R0:W1:Y:S03]  /*5df0*/  SYNCS.PHASECHK.TRANS64.TRYWAIT P0, [R3+URZ+0x8], R0 ;  /* 0x00000800030075a7 */ /* 0x000066000800017f */
[----:B-1----:R-:W-:Y:S05]  /*5e00*/  @!P0 NANOSLEEP.SYNCS 0x989680 ;  /* 0x009896800000895d */ /* 0x002fea0003900000 */
[----:B------:R-:W1:Y:S02]  /*5e10*/  @!P0 SYNCS.PHASECHK.TRANS64 P0, [R3+URZ+0x8], R0 ;  /* 0x00000800030085a7 */ /* 0x000e64000800007f */
[----:B-1----:R-:W-:Y:S05]  /*5e20*/  @!P0 BRA `(.L_x_37) ;  /* 0xfffffffc00ec8947 */ /* 0x002fea000383ffff */
[----:B------:R-:W-:Y:S05]  /*5e30*/  BRA `(.L_x_130) ;  /* 0xffffffc800387947 */ /* 0x000fea000383ffff */
.L_x_106:
[----:B------:R-:W-:Y:S01]  /*5e40*/  BSSY B1, `(.L_x_131) ;  /* 0x0000006000017945 */ /* 0x000fe20003800000 */
[----:B------:R-:W-:-:S07]  /*5e50*/  IMAD.MOV.U32 R15, RZ, RZ, -0x1 ;  /* 0xffffffffff0f7424 */ /* 0x000fce00078e00ff */
[----:B-----5:R-:W-:Y:S05]  /*5e60*/  WARPSYNC.COLLECTIVE R15, `(.L_x_132) ;  /* 0x000000000f0c7348 */ /* 0x020fea0003c00000 */
[----:B------:R-:W-:Y:S02]  /*5e70*/  ELECT P6, UR62, PT ;  /* 0x00000000003e782f */ /* 0x000fe400038c0000 */
[----:B------:R-:W-:Y:S01]  /*5e80*/  MOV R14, UR62 ;  /* 0x0000003e000e7c02 */ /* 0x000fe20008000f00 */
[----:B-----5:R-:W-:Y:S10]  /*5e90*/  ENDCOLLECTIVE ;  /* 0x000000000000791b */ /* 0x020ff40003800000 */
.L_x_132:
[----:B------:R-:W-:Y:S05]  /*5ea0*/  BSYNC B1 ;  /* 0x0000000000017941 */ /* 0x000fea0003800000 */
.L_x_131:
[----:B------:R-:W-:Y:S05]  /*5eb0*/  BRA `(.L_x_133) ;  /* 0xffffffec005c7947 */ /* 0x000fea000383ffff */
.L_x_109:
[----:B-1----:R1:W2:Y:S02]  /*5ec0*/  SYNCS.PHASECHK.TRANS64.TRYWAIT P1, [R13+URZ+0x38], R6 ;  /* 0x000038060d0075a7 */ /* 0x0022a4000802017f */
[----:B--2---:R-:W-:Y:S05]  /*5ed0*/  @!P1 NANOSLEEP.SYNCS 0x989680 ;  /* 0x009896800000995d */ /* 0x004fea0003900000 */
[----:B------:R-:W2:Y:S02]  /*5ee0*/  @!P1 SYNCS.PHASECHK.TRANS64 P1, [R13+URZ+0x38], R6 ;  /* 0x000038060d0095a7 */ /* 0x000ea4000802007f */
[----:B--2---:R-:W-:Y:S05]  /*5ef0*/  @!P1 BRA `(.L_x_109) ;  /* 0xfffffffc00f09947 */ /* 0x004fea000383ffff */
[----:B------:R-:W-:Y:S05]  /*5f00*/  BRA `(.L_x_134) ;  /* 0xffffffec00907947 */ /* 0x000fea000383ffff */
.L_x_118:
[----:B------:R-:W-:Y:S01]  /*5f10*/  BSSY B0, `(.L_x_135) ;  /* 0x0000006000007945 */ /* 0x000fe20003800000 */
[----:B------:R-:W-:-:S07]  /*5f20*/  IMAD.MOV.U32 R15, RZ, RZ, -0x1 ;  /* 0xffffffffff0f7424 */ /* 0x000fce00078e00ff */
[----:B-----5:R-:W-:Y:S05]  /*5f30*/  WARPSYNC.COLLECTIVE R15, `(.L_x_136) ;  /* 0x000000000f0c7348 */ /* 0x020fea0003c00000 */
[----:B------:R-:W-:Y:S02]  /*5f40*/  ELECT P6, UR62, PT ;  /* 0x00000000003e782f */ /* 0x000fe400038c0000 */
[----:B------:R-:W-:Y:S01]  /*5f50*/  MOV R14, UR62 ;  /* 0x0000003e000e7c02 */ /* 0x000fe20008000f00 */
[----:B-----5:R-:W-:Y:S10]  /*5f60*/  ENDCOLLECTIVE ;  /* 0x000000000000791b */ /* 0x020ff40003800000 */
.L_x_136:
[----:B------:R-:W-:Y:S05]  /*5f70*/  BSYNC B0 ;  /* 0x0000000000007941 */ /* 0x000fea0003800000 */
.L_x_135:
[----:B------:R-:W-:Y:S05]  /*5f80*/  BRA `(.L_x_137) ;  /* 0xfffffff800307947 */ /* 0x000fea000383ffff */
.L_x_122:
[----:B0-----:R0:W1:Y:S02]  /*5f90*/  SYNCS.PHASECHK.TRANS64.TRYWAIT P0, [R7+URZ], R2 ;  /* 0x00000002070075a7 */ /* 0x001064000800017f */
[----:B-1----:R-:W-:Y:S05]  /*5fa0*/  @!P0 NANOSLEEP.SYNCS 0x989680 ;  /* 0x009896800000895d */ /* 0x002fea0003900000 */
[----:B------:R-:W1:Y:S02]  /*5fb0*/  @!P0 SYNCS.PHASECHK.TRANS64 P0, [R7+URZ], R2 ;  /* 0x00000002070085a7 */ /* 0x000e64000800007f */
[----:B-1----:R-:W-:Y:S05]  /*5fc0*/  @!P0 BRA `(.L_x_122) ;  /* 0xfffffffc00f08947 */ /* 0x002fea000383ffff */
[----:B------:R-:W-:Y:S05]  /*5fd0*/  BRA `(.L_x_138) ;  /* 0xfffffff800707947 */ /* 0x000fea000383ffff */
.L_x_123:
[----:B0-----:R0:W1:Y:S02]  /*5fe0*/  SYNCS.PHASECHK.TRANS64.TRYWAIT P0, [R6+URZ], R3 ;  /* 0x00000003060075a7 */ /* 0x001064000800017f */
[----:B-1----:R-:W-:Y:S05]  /*5ff0*/  @!P0 NANOSLEEP.SYNCS 0x989680 ;  /* 0x009896800000895d */ /* 0x002fea0003900000 */
[----:B------:R-:W1:Y:S02]  /*6000*/  @!P0 SYNCS.PHASECHK.TRANS64 P0, [R6+URZ], R3 ;  /* 0x00000003060085a7 */ /* 0x000e64000800007f */
[----:B-1----:R-:W-:Y:S05]  /*6010*/  @!P0 BRA `(.L_x_123) ;  /* 0xfffffffc00f08947 */ /* 0x002fea000383ffff */
[----:B------:R-:W-:Y:S05]  /*6020*/  BRA `(.L_x_139) ;  /* 0xfffffff800807947 */ /* 0x000fea000383ffff */
.L_x_124:
[----:B0-----:R0:W1:Y:S02]  /*6030*/  SYNCS.PHASECHK.TRANS64.TRYWAIT P0, [R7+URZ], R4 ;  /* 0x00000004070075a7 */ /* 0x001064000800017f */
[----:B-1----:R-:W-:Y:S05]  /*6040*/  @!P0 NANOSLEEP.SYNCS 0x989680 ;  /* 0x009896800000895d */ /* 0x002fea0003900000 */
[----:B------:R-:W1:Y:S02]  /*6050*/  @!P0 SYNCS.PHASECHK.TRANS64 P0, [R7+URZ], R4 ;  /* 0x00000004070085a7 */ /* 0x000e64000800007f */
[----:B-1----:R-:W-:Y:S05]  /*6060*/  @!P0 BRA `(.L_x_124) ;  /* 0xfffffffc00f08947 */ /* 0x002fea000383ffff */
[----:B------:R-:W-:Y:S05]  /*6070*/  BRA `(.L_x_140) ;  /* 0xfffffff800907947 */ /* 0x000fea000383ffff */
.L_x_125:
[----:B0-----:R0:W1:Y:S02]  /*6080*/  SYNCS.PHASECHK.TRANS64.TRYWAIT P0, [R6+URZ], R3 ;  /* 0x00000003060075a7 */ /* 0x001064000800017f */
[----:B-1----:R-:W-:Y:S05]  /*6090*/  @!P0 NANOSLEEP.SYNCS 0x989680 ;  /* 0x009896800000895d */ /* 0x002fea0003900000 */
[----:B------:R-:W1:Y:S02]  /*60a0*/  @!P0 SYNCS.PHASECHK.TRANS64 P0, [R6+URZ], R3 ;  /* 0x00000003060085a7 */ /* 0x000e64000800007f */
[----:B-1----:R-:W-:Y:S05]  /*60b0*/  @!P0 BRA `(.L_x_125) ;  /* 0xfffffffc00f08947 */ /* 0x002fea000383ffff */
[----:B------:R-:W-:Y:S05]  /*60c0*/  BRA `(.L_x_141) ;  /* 0xfffffff800a07947 */ /* 0x000fea000383ffff */
.L_x_126:
[----:B0-----:R0:W1:Y:S02]  /*60d0*/  SYNCS.PHASECHK.TRANS64.TRYWAIT P0, [R7+URZ], R4 ;  /* 0x00000004070075a7 */ /* 0x001064000800017f */
[----:B-1----:R-:W-:Y:S05]  /*60e0*/  @!P0 NANOSLEEP.SYNCS 0x989680 ;  /* 0x009896800000895d */ /* 0x002fea0003900000 */
[----:B------:R-:W1:Y:S02]  /*60f0*/  @!P0 SYNCS.PHASECHK.TRANS64 P0, [R7+URZ], R4 ;  /* 0x00000004070085a7 */ /* 0x000e64000800007f */
[----:B-1----:R-:W-:Y:S05]  /*6100*/  @!P0 BRA `(.L_x_126) ;  /* 0xfffffffc00f08947 */ /* 0x002fea000383ffff */
[----:B------:R-:W-:Y:S05]  /*6110*/  BRA `(.L_x_142) ;  /* 0xfffffff800b07947 */ /* 0x000fea000383ffff */
.L_x_127:
[----:B-1----:R1:W2:Y:S02]  /*6120*/  SYNCS.PHASECHK.TRANS64.TRYWAIT P0, [R6+URZ], R3 ;  /* 0x00000003060075a7 */ /* 0x0022a4000800017f */
[----:B--2---:R-:W-:Y:S05]  /*6130*/  @!P0 NANOSLEEP.SYNCS 0x989680 ;  /* 0x009896800000895d */ /* 0x004fea0003900000 */
[----:B------:R-:W2:Y:S02]  /*6140*/  @!P0 SYNCS.PHASECHK.TRANS64 P0, [R6+URZ], R3 ;  /* 0x00000003060085a7 */ /* 0x000ea4000800007f */
[----:B--2---:R-:W-:Y:S05]  /*6150*/  @!P0 BRA `(.L_x_127) ;  /* 0xfffffffc00f08947 */ /* 0x004fea000383ffff */
[----:B------:R-:W-:Y:S05]  /*6160*/  BRA `(.L_x_143) ;  /* 0xfffffff800b87947 */ /* 0x000fea000383ffff */
.L_x_144:
[----:B------:R-:W-:-:S00]  /*6170*/  BRA `(.L_x_144) ;  /* 0xfffffffc00fc7947 */ /* 0x000fc0000383ffff */
[----:B------:R-:W-:-:S00]  /*6180*/  NOP ;  /* 0x0000000000007918 */ /* 0x000fc00000000000 */
[----:B------:R-:W-:-:S00]  /*6190*/  NOP ;  /* 0x0000000000007918 */ /* 0x000fc00000000000 */
[----:B------:R-:W-:-:S00]  /*61a0*/  NOP ;  /* 0x0000000000007918 */ /* 0x000fc00000000000 */
[----:B------:R-:W-:-:S00]  /*61b0*/  NOP ;  /* 0x0000000000007918 */ /* 0x000fc00000000000 */
[----:B------:R-:W-:-:S00]  /*61c0*/  NOP ;  /* 0x0000000000007918 */ /* 0x000fc00000000000 */
[----:B------:R-:W-:-:S00]  /*61d0*/  NOP ;  /* 0x0000000000007918 */ /* 0x000fc00000000000 */
[----:B------:R-:W-:-:S00]  /*61e0*/  NOP ;  /* 0x0000000000007918 */ /* 0x000fc00000000000 */
[----:B------:R-:W-:-:S00]  /*61f0*/  NOP ;  /* 0x0000000000007918 */ /* 0x000fc00000000000 */
.L_x_145:


//--------------------- .nv.global.init           --------------------------
	.section	.nv.global.init,"aw",@progbits
.nv.global.init:
	.type		$str$22,@object
	.size		$str$22,($str$23 - $str$22)
$str$22:
        /*0000*/ 	.byte	0x6b, 0x5f, 0x74, 0x69, 0x6c, 0x65, 0x5f, 0x63, 0x6f, 0x75, 0x6e, 0x74, 0x20, 0x3e, 0x3d, 0x20
        /*0010*/ 	.byte	0x31, 0x00
	.type		$str$23,@object
	.size		$str$23,(__unnamed_1 - $str$23)
$str$23:
        /*0012*/ 	.byte	0x2f, 0x74, 0x6d, 0x70, 0x2f, 0x63, 0x75, 0x74, 0x6c, 0x61, 0x73, 0x73, 0x5f, 0x73, 0x77, 0x65
        /*0022*/ 	.byte	0x65, 0x70, 0x5f, 0x73, 0x72, 0x63, 0x2f, 0x69, 0x6e, 0x63, 0x6c, 0x75, 0x64, 0x65, 0x2f, 0x63
        /*0032*/ 	.byte	0x75, 0x74, 0x6c, 0x61, 0x73, 0x73, 0x2f, 0x67, 0x65, 0x6d, 0x6d, 0x2f, 0x63, 0x6f, 0x6c, 0x6c
        /*0042*/ 	.byte	0x65, 0x63, 0x74, 0x69, 0x76, 0x65, 0x2f, 0x73, 0x6d, 0x39, 0x30, 0x5f, 0x6d, 0x6d, 0x61, 0x5f
        /*0052*/ 	.byte	0x74, 0x6d, 0x61, 0x5f, 0x67, 0x6d, 0x6d, 0x61, 0x5f, 0x73, 0x73, 0x5f, 0x77, 0x61, 0x72, 0x70
        /*0062*/ 	.byte	0x73, 0x70, 0x65, 0x63, 0x69, 0x61, 0x6c, 0x69, 0x7a, 0x65, 0x64, 0x2e, 0x68, 0x70, 0x70, 0x00
	.type		__unnamed_1,@object
	.size		__unnamed_1,(.L_0 - __unnamed_1)
__unnamed_1:
        /*0072*/ 	.byte	0x76, 0x6f, 0x69, 0x64, 0x20, 0x63, 0x75, 0x74, 0x6c, 0x61, 0x73, 0x73, 0x3a, 0x3a, 0x67, 0x65
        /* <DEDUP_REMOVED lines=175> */
        /*0b72*/ 	.byte	0x74, 0x69, 0x74, 0x79, 0x5d, 0x00
.L_0:


//--------------------- .nv.shared._ZN7cutlass13device_kernelINS_4gemm6kernel13GemmUniversalIN4cute5tupleIJiiiiEEENS1_10collective13CollectiveMmaINS1_34MainloopSm90TmaGmmaWarpSpecializedILi7ENS5_IJNS4_1CILi8EEENSA_ILi1EEESC_EEENS1_32KernelTmaWarpSpecializedPingpongEEENS5_IJNSA_ILi64EEESG_SG_EEEfNS5_IJlSC_lEEEfSI_NS4_8TiledMMAINS4_8MMA_AtomIJNS4_4SM904GMMA29MMA_64x64x8_F32TF32TF32_SS_TNILNSM_7ScaleInE1ELSO_1EEEEEENS4_6LayoutINS5_IJSC_SC_SC_EEENS5_IJNSA_ILi0EEEST_ST_EEEEENS5_IJNS4_10UnderscoreESW_SW_EEEEENS4_13SM90_TMA_LOADENS4_14ComposedLayoutINS4_7SwizzleILi3ELi4ELi3EEENS4_18smem_ptr_flag_bitsILi32EEENSR_INS5_IJSB_NSA_ILi32EEEEEENS5_IJS15_SC_EEEEEEEvNS4_8identityENS4_23SM90_TMA_LOAD_MULTICASTES19_vS1A_EENS_8epilogue10collective6detail29Sm90TmaWarpSpecializedAdapterINS1E_15DefaultEpilogueIfSI_SI_NS1D_6thread17LinearCombinationIfLi1EffLNS1I_9ScaleType4KindE0ELNS_15FloatRoundStyleE2EfEENS1_15EpilogueDefaultEEEEEvvEEEEvNT_6ParamsE --------------------------
	.section	.nv.shared._ZN7cutlass13device_kernelINS_4gemm6kernel13GemmUniversalIN4cute5tupleIJiiiiEEENS1_10collective13CollectiveMmaINS1_34MainloopSm90TmaGmmaWarpSpecializedILi7ENS5_IJNS4_1CILi8EEENSA_ILi1EEESC_EEENS1_32KernelTmaWarpSpecializedPingpongEEENS5_IJNSA_ILi64EEESG_SG_EEEfNS5_IJlSC_lEEEfSI_NS4_8TiledMMAINS4_8MMA_AtomIJNS4_4SM904GMMA29MMA_64x64x8_F32TF32TF32_SS_TNILNSM_7ScaleInE1ELSO_1EEEEEENS4_6LayoutINS5_IJSC_SC_SC_EEENS5_IJNSA_ILi0EEEST_ST_EEEEENS5_IJNS4_10UnderscoreESW_SW_EEEEENS4_13SM90_TMA_LOADENS4_14ComposedLayoutINS4_7SwizzleILi3ELi4ELi3EEENS4_18smem_ptr_flag_bitsILi32EEENSR_INS5_IJSB_NSA_ILi32EEEEEENS5_IJS15_SC_EEEEEEEvNS4_8identityENS4_23SM90_TMA_LOAD_MULTICASTES19_vS1A_EENS_8epilogue10collective6detail29Sm90TmaWarpSpecializedAdapterINS1E_15DefaultEpilogueIfSI_SI_NS1D_6thread17LinearCombinationIfLi1EffLNS1I_9ScaleType4KindE0ELNS_15FloatRoundStyleE2EfEENS1_15EpilogueDefaultEEEEEvvEEEEvNT_6ParamsE,"aw",@nobits
	.sectionflags	@""
	.align	16
	.zero		1024


//--------------------- .nv.shared.reserved.0     --------------------------
	.section	.nv.shared.reserved.0,"aw",@nobits
	.weak		__nv_reservedSMEM_offset_0_alias
	.size		__nv_reservedSMEM_offset_0_alias, 0, 0
	.other		__nv_reservedSMEM_offset_0_alias,@"STO_CUDA_RESERVED_SHARED STV_DEFAULT"
__nv_reservedSMEM_offset_0_alias:
	.zero		0


//--------------------- .nv.global                --------------------------
	.section	.nv.global,"aw",@nobits
.nv.global:
	.type		_ZN40_INTERNAL_dec5b81f_4_k_cu_cefdfc6c_305344cute1_E,@object
	.size		_ZN40_INTERNAL_dec5b81f_4_k_cu_cefdfc6c_305344cute1_E,(_ZN40_INTERNAL_dec5b81f_4_k_cu_cefdfc6c_305344cuda3std3__45__cpo6cbeginE - _ZN40_INTERNAL_dec5b81f_4_k_cu_cefdfc6c_305344cute1_E)
_ZN40_INTERNAL_dec5b81f_4_k_cu_cefdfc6c_305344cute1_E:
	.zero		1
	.type		_ZN40_INTERNAL_dec5b81f_4_k_cu_cefdfc6c_305344cuda3std3__45__cpo6cbeginE,@object
	.size		_ZN40_INTERNAL_dec5b81f_4_k_cu_cefdfc6c_305344cuda3std3__45__cpo6cbeginE,(_ZN40_INTERNAL_dec5b81f_4_k_cu_cefdfc6c_305344cuda3std3__48in_placeE - _ZN40_INTERNAL_dec5b81f_4_k_cu_cefdfc6c_305344cuda3std3__45__cpo6cbeginE)
_ZN40_INTERNAL_dec5b81f_4_k_cu_cefdfc6c_305344cuda3std3__45__cpo6cbeginE:
	.zero		1
	.type		_ZN40_INTERNAL_dec5b81f_4_k_cu_cefdfc6c_305344cuda3std3__48in_placeE,@object
	.size		_ZN40_INTERNAL_dec5b81f_4_k_cu_cefdfc6c_305344cuda3std3__48in_placeE,(_ZN40_INTERNAL_dec5b81f_4_k_cu_cefdfc6c_305344cuda3std6ranges3__45__cpo9iter_moveE - _ZN40_INTERNAL_dec5b81f_4_k_cu_cefdfc6c_305344cuda3std3__48in_placeE)
_ZN40_INTERNAL_dec5b81f_4_k_cu_cefdfc6c_305344cuda3std3__48in_placeE:
	.zero		1
	.type		_ZN40_INTERNAL_dec5b81f_4_k_cu_cefdfc6c_305344cuda3std6ranges3__45__cpo9iter_moveE,@object
	.size		_ZN40_INTERNAL_dec5b81f_4_k_cu_cefdfc6c_305344cuda3std6ranges3__45__cpo9iter_moveE,(_ZN40_INTERNAL_dec5b81f_4_k_cu_cefdfc6c_305344cuda3std3__45__cpo5beginE - _ZN40_INTERNAL_dec5b81f_4_k_cu_cefdfc6c_305344cuda3std6ranges3__45__cpo9iter_moveE)
_ZN40_INTERNAL_dec5b81f_4_k_cu_cefdfc6c_305344cuda3std6ranges3__45__cpo9iter_moveE:
	.zero		1
	.type		_ZN40_INTERNAL_dec5b81f_4_k_cu_cefdfc6c_305344cuda3std3__45__cpo5beginE,@object
	.size		_ZN40_INTERNAL_dec5b81f_4_k_cu_cefdfc6c_305344cuda3std3__45__cpo5beginE,(_ZN40_INTERNAL_dec5b81f_4_k_cu_cefdfc6c_305344cuda3std3__442_GLOBAL__N__dec5b81f_4_k_cu_cefdfc6c_305346ignoreE - _ZN40_INTERNAL_dec5b81f_4_k_cu_cefdfc6c_305344cuda3std3__45__cpo5beginE)
_ZN40_INTERNAL_dec5b81f_4_k_cu_cefdfc6c_305344cuda3std3__45__cpo5beginE:
	.zero		1
	.type		_ZN40_INTERNAL_dec5b81f_4_k_cu_cefdfc6c_305344cuda3std3__442_GLOBAL__N__dec5b81f_4_k_cu_cefdfc6c_305346ignoreE,@object
	.size		_ZN40_INTERNAL_dec5b81f_4_k_cu_cefdfc6c_305344cuda3std3__442_GLOBAL__N__dec5b81f_4_k_cu_cefdfc6c_305346ignoreE,(_ZN40_INTERNAL_dec5b81f_4_k_cu_cefdfc6c_305344cute7productE - _ZN40_INTERNAL_dec5b81f_4_k_cu_cefdfc6c_305344cuda3std3__442_GLOBAL__N__dec5b81f_4_k_cu_cefdfc6c_305346ignoreE)
_ZN40_INTERNAL_dec5b81f_4_k_cu_cefdfc6c_305344cuda3std3__442_GLOBAL__N__dec5b81f_4_k_cu_cefdfc6c_305346ignoreE:
	.zero		1
	.type		_ZN40_INTERNAL_dec5b81f_4_k_cu_cefdfc6c_305344cute7productE,@object
	.size		_ZN40_INTERNAL_dec5b81f_4_k_cu_cefdfc6c_305344cute7productE,(_ZN40_INTERNAL_dec5b81f_4_k_cu_cefdfc6c_305344cuda3std3__45__cpo3endE - _ZN40_INTERNAL_dec5b81f_4_k_cu_cefdfc6c_305344cute7productE)
_ZN40_INTERNAL_dec5b81f_4_k_cu_cefdfc6c_305344cute7productE:
	.zero		1
	.type		_ZN40_INTERNAL_dec5b81f_4_k_cu_cefdfc6c_305344cuda3std3__45__cpo3endE,@object
	.size		_ZN40_INTERNAL_dec5b81f_4_k_cu_cefdfc6c_305344cuda3std3__45__cpo3endE,(_ZN40_INTERNAL_dec5b81f_4_k_cu_cefdfc6c_305344cuda3std3__419piecewise_constructE - _ZN40_INTERNAL_dec5b81f_4_k_cu_cefdfc6c_305344cuda3std3__45__cpo3endE)
_ZN40_INTERNAL_dec5b81f_4_k_cu_cefdfc6c_305344cuda3std3__45__cpo3endE:
	.zero		1
	.type		_ZN40_INTERNAL_dec5b81f_4_k_cu_cefdfc6c_305344cuda3std3__419piecewise_constructE,@object
	.size		_ZN40_INTERNAL_dec5b81f_4_k_cu_cefdfc6c_305344cuda3std3__419piecewise_constructE,(_ZN40_INTERNAL_dec5b81f_4_k_cu_cefdfc6c_305344cuda3std3__45__cpo4cendE - _ZN40_INTERNAL_dec5b81f_4_k_cu_cefdfc6c_305344cuda3std3__419piecewise_constructE)
_ZN40_INTERNAL_dec5b81f_4_k_cu_cefdfc6c_305344cuda3std3__419piecewise_constructE:
	.zero		1
	.type		_ZN40_INTERNAL_dec5b81f_4_k_cu_cefdfc6c_305344cuda3std3__45__cpo4cendE,@object
	.size		_ZN40_INTERNAL_dec5b81f_4_k_cu_cefdfc6c_305344cuda3std3__45__cpo4cendE,(_ZN40_INTERNAL_dec5b81f_4_k_cu_cefdfc6c_305344cuda3std6ranges3__45__cpo4swapE - _ZN40_INTERNAL_dec5b81f_4_k_cu_cefdfc6c_305344cuda3std3__45__cpo4cendE)
_ZN40_INTERNAL_dec5b81f_4_k_cu_cefdfc6c_305344cuda3std3__45__cpo4cendE:
	.zero		1
	.type		_ZN40_INTERNAL_dec5b81f_4_k_cu_cefdfc6c_305344cuda3std6ranges3__45__cpo4swapE,@object
	.size		_ZN40_INTERNAL_dec5b81f_4_k_cu_cefdfc6c_305344cuda3std6ranges3__45__cpo4swapE,(.L_8 - _ZN40_INTERNAL_dec5b81f_4_k_cu_cefdfc6c_305344cuda3std6ranges3__45__cpo4swapE)
_ZN40_INTERNAL_dec5b81f_4_k_cu_cefdfc6c_305344cuda3std6ranges3__45__cpo4swapE:
	.zero		1
.L_8:


//--------------------- .nv.constant0._ZN7cutlass13device_kernelINS_4gemm6kernel13GemmUniversalIN4cute5tupleIJiiiiEEENS1_10collective13CollectiveMmaINS1_34MainloopSm90TmaGmmaWarpSpecializedILi7ENS5_IJNS4_1CILi8EEENSA_ILi1EEESC_EEENS1_32KernelTmaWarpSpecializedPingpongEEENS5_IJNSA_ILi64EEESG_SG_EEEfNS5_IJlSC_lEEEfSI_NS4_8TiledMMAINS4_8MMA_AtomIJNS4_4SM904GMMA29MMA_64x64x8_F32TF32TF32_SS_TNILNSM_7ScaleInE1ELSO_1EEEEEENS4_6LayoutINS5_IJSC_SC_SC_EEENS5_IJNSA_ILi0EEEST_ST_EEEEENS5_IJNS4_10UnderscoreESW_SW_EEEEENS4_13SM90_TMA_LOADENS4_14ComposedLayoutINS4_7SwizzleILi3ELi4ELi3EEENS4_18smem_ptr_flag_bitsILi32EEENSR_INS5_IJSB_NSA_ILi32EEEEEENS5_IJS15_SC_EEEEEEEvNS4_8identityENS4_23SM90_TMA_LOAD_MULTICASTES19_vS1A_EENS_8epilogue10collective6detail29Sm90TmaWarpSpecializedAdapterINS1E_15DefaultEpilogueIfSI_SI_NS1D_6thread17LinearCombinationIfLi1EffLNS1I_9ScaleType4KindE0ELNS_15FloatRoundStyleE2EfEENS1_15EpilogueDefaultEEEEEvvEEEEvNT_6ParamsE --------------------------
	.section	.nv.constant0._ZN7cutlass13device_kernelINS_4gemm6kernel13GemmUniversalIN4cute5tupleIJiiiiEEENS1_10collective13CollectiveMmaINS1_34MainloopSm90TmaGmmaWarpSpecializedILi7ENS5_IJNS4_1CILi8EEENSA_ILi1EEESC_EEENS1_32KernelTmaWarpSpecializedPingpongEEENS5_IJNSA_ILi64EEESG_SG_EEEfNS5_IJlSC_lEEEfSI_NS4_8TiledMMAINS4_8MMA_AtomIJNS4_4SM904GMMA29MMA_64x64x8_F32TF32TF32_SS_TNILNSM_7ScaleInE1ELSO_1EEEEEENS4_6LayoutINS5_IJSC_SC_SC_EEENS5_IJNSA_ILi0EEEST_ST_EEEEENS5_IJNS4_10UnderscoreESW_SW_EEEEENS4_13SM90_TMA_LOADENS4_14ComposedLayoutINS4_7SwizzleILi3ELi4ELi3EEENS4_18smem_ptr_flag_bitsILi32EEENSR_INS5_IJSB_NSA_ILi32EEEEEENS5_IJS15_SC_EEEEEEEvNS4_8identityENS4_23SM90_TMA_LOAD_MULTICASTES19_vS1A_EENS_8epilogue10collective6detail29Sm90TmaWarpSpecializedAdapterINS1E_15DefaultEpilogueIfSI_SI_NS1D_6thread17LinearCombinationIfLi1EffLNS1I_9ScaleType4KindE0ELNS_15FloatRoundStyleE2EfEENS1_15EpilogueDefaultEEEEEvvEEEEvNT_6ParamsE,"a",@progbits
	.sectionflags	@""
	.align	4
.nv.constant0._ZN7cutlass13device_kernelINS_4gemm6kernel13GemmUniversalIN4cute5tupleIJiiiiEEENS1_10collective13CollectiveMmaINS1_34MainloopSm90TmaGmmaWarpSpecializedILi7ENS5_IJNS4_1CILi8EEENSA_ILi1EEESC_EEENS1_32KernelTmaWarpSpecializedPingpongEEENS5_IJNSA_ILi64EEESG_SG_EEEfNS5_IJlSC_lEEEfSI_NS4_8TiledMMAINS4_8MMA_AtomIJNS4_4SM904GMMA29MMA_64x64x8_F32TF32TF32_SS_TNILNSM_7ScaleInE1ELSO_1EEEEEENS4_6LayoutINS5_IJSC_SC_SC_EEENS5_IJNSA_ILi0EEEST_ST_EEEEENS5_IJNS4_10UnderscoreESW_SW_EEEEENS4_13SM90_TMA_LOADENS4_14ComposedLayoutINS4_7SwizzleILi3ELi4ELi3EEENS4_18smem_ptr_flag_bitsILi32EEENSR_INS5_IJSB_NSA_ILi32EEEEEENS5_IJS15_SC_EEEEEEEvNS4_8identityENS4_23SM90_TMA_LOAD_MULTICASTES19_vS1A_EENS_8epilogue10collective6detail29Sm90TmaWarpSpecializedAdapterINS1E_15DefaultEpilogueIfSI_SI_NS1D_6thread17LinearCombinationIfLi1EffLNS1I_9ScaleType4KindE0ELNS_15FloatRoundStyleE2EfEENS1_15EpilogueDefaultEEEEEvvEEEEvNT_6ParamsE:
	.zero		1664


//--------------------- SYMBOLS --------------------------

	.type		.nv.reservedSmem.offset0,@object
	.size		.nv.reservedSmem.offset0,0x4
	.type		__assertfail,@function
